//
// Generated by NVIDIA NVVM Compiler
//
// Compiler Build ID: CL-36424714
// Cuda compilation tools, release 13.0, V13.0.88
// Based on NVVM 20.0.0
//

.version 9.0
.target sm_100
.address_size 64

	// .globl	_Z11groupKernelPfjS_jPj

.visible .entry _Z11groupKernelPfjS_jPj(
	.param .u64 .ptr .align 1 _Z11groupKernelPfjS_jPj_param_0,
	.param .u32 _Z11groupKernelPfjS_jPj_param_1,
	.param .u64 .ptr .align 1 _Z11groupKernelPfjS_jPj_param_2,
	.param .u32 _Z11groupKernelPfjS_jPj_param_3,
	.param .u64 .ptr .align 1 _Z11groupKernelPfjS_jPj_param_4
)
{
	.reg .pred 	%p<26>;
	.reg .b32 	%r<74>;
	.reg .b32 	%f<114>;
	.reg .b64 	%rd<21>;

	ld.param.u64 	%rd5, [_Z11groupKernelPfjS_jPj_param_0];
	ld.param.u32 	%r27, [_Z11groupKernelPfjS_jPj_param_1];
	ld.param.u64 	%rd7, [_Z11groupKernelPfjS_jPj_param_2];
	ld.param.u32 	%r26, [_Z11groupKernelPfjS_jPj_param_3];
	ld.param.u64 	%rd6, [_Z11groupKernelPfjS_jPj_param_4];
	cvta.to.global.u64 	%rd1, %rd7;
	mov.u32 	%r28, %ctaid.x;
	mov.u32 	%r29, %ntid.x;
	mov.u32 	%r30, %tid.x;
	mad.lo.s32 	%r1, %r28, %r29, %r30;
	setp.ge.u32 	%p1, %r1, %r27;
	@%p1 bra 	$L__BB0_15;
	cvta.to.global.u64 	%rd8, %rd5;
	mul.wide.s32 	%rd9, %r1, 4;
	add.s64 	%rd10, %rd8, %rd9;
	ld.global.f32 	%f1, [%rd10];
	setp.lt.u32 	%p2, %r26, 2;
	mov.b32 	%r73, 0;
	@%p2 bra 	$L__BB0_14;
	ld.global.f32 	%f10, [%rd1];
	sub.f32 	%f11, %f1, %f10;
	abs.f32 	%f112, %f11;
	add.s32 	%r2, %r26, -1;
	add.s32 	%r35, %r26, -2;
	and.b32  	%r3, %r2, 7;
	setp.lt.u32 	%p3, %r35, 7;
	mov.b32 	%r73, 0;
	mov.b32 	%r68, 1;
	@%p3 bra 	$L__BB0_6;
	and.b32  	%r4, %r2, -8;
	add.s64 	%rd20, %rd1, 16;
	mov.b32 	%r62, 0;
	mov.u32 	%r73, %r62;
$L__BB0_4:
	.pragma "nounroll";
	add.s32 	%r37, %r62, 1;
	ld.global.f32 	%f12, [%rd20+-12];
	sub.f32 	%f13, %f1, %f12;
	abs.f32 	%f14, %f13;
	setp.lt.f32 	%p4, %f14, %f112;
	selp.b32 	%r38, %r37, %r73, %p4;
	selp.f32 	%f15, 0f3F800000, 0f00000000, %p4;
	sub.f32 	%f16, %f112, %f14;
	mul.f32 	%f17, %f16, %f15;
	sub.f32 	%f18, %f112, %f17;
	ld.global.f32 	%f19, [%rd20+-8];
	sub.f32 	%f20, %f1, %f19;
	abs.f32 	%f21, %f20;
	setp.lt.f32 	%p5, %f21, %f18;
	add.s32 	%r39, %r62, 2;
	selp.b32 	%r40, %r39, %r38, %p5;
	selp.f32 	%f22, 0f3F800000, 0f00000000, %p5;
	sub.f32 	%f23, %f18, %f21;
	mul.f32 	%f24, %f23, %f22;
	sub.f32 	%f25, %f18, %f24;
	ld.global.f32 	%f26, [%rd20+-4];
	sub.f32 	%f27, %f1, %f26;
	abs.f32 	%f28, %f27;
	setp.lt.f32 	%p6, %f28, %f25;
	add.s32 	%r41, %r62, 3;
	selp.b32 	%r42, %r41, %r40, %p6;
	selp.f32 	%f29, 0f3F800000, 0f00000000, %p6;
	sub.f32 	%f30, %f25, %f28;
	mul.f32 	%f31, %f30, %f29;
	sub.f32 	%f32, %f25, %f31;
	ld.global.f32 	%f33, [%rd20];
	sub.f32 	%f34, %f1, %f33;
	abs.f32 	%f35, %f34;
	setp.lt.f32 	%p7, %f35, %f32;
	add.s32 	%r43, %r62, 4;
	selp.b32 	%r44, %r43, %r42, %p7;
	selp.f32 	%f36, 0f3F800000, 0f00000000, %p7;
	sub.f32 	%f37, %f32, %f35;
	mul.f32 	%f38, %f37, %f36;
	sub.f32 	%f39, %f32, %f38;
	ld.global.f32 	%f40, [%rd20+4];
	sub.f32 	%f41, %f1, %f40;
	abs.f32 	%f42, %f41;
	setp.lt.f32 	%p8, %f42, %f39;
	add.s32 	%r45, %r62, 5;
	selp.b32 	%r46, %r45, %r44, %p8;
	selp.f32 	%f43, 0f3F800000, 0f00000000, %p8;
	sub.f32 	%f44, %f39, %f42;
	mul.f32 	%f45, %f44, %f43;
	sub.f32 	%f46, %f39, %f45;
	ld.global.f32 	%f47, [%rd20+8];
	sub.f32 	%f48, %f1, %f47;
	abs.f32 	%f49, %f48;
	setp.lt.f32 	%p9, %f49, %f46;
	add.s32 	%r47, %r62, 6;
	selp.b32 	%r48, %r47, %r46, %p9;
	selp.f32 	%f50, 0f3F800000, 0f00000000, %p9;
	sub.f32 	%f51, %f46, %f49;
	mul.f32 	%f52, %f51, %f50;
	sub.f32 	%f53, %f46, %f52;
	ld.global.f32 	%f54, [%rd20+12];
	sub.f32 	%f55, %f1, %f54;
	abs.f32 	%f56, %f55;
	setp.lt.f32 	%p10, %f56, %f53;
	add.s32 	%r49, %r62, 7;
	selp.b32 	%r50, %r49, %r48, %p10;
	selp.f32 	%f57, 0f3F800000, 0f00000000, %p10;
	sub.f32 	%f58, %f53, %f56;
	mul.f32 	%f59, %f58, %f57;
	sub.f32 	%f60, %f53, %f59;
	ld.global.f32 	%f61, [%rd20+16];
	sub.f32 	%f62, %f1, %f61;
	abs.f32 	%f63, %f62;
	setp.lt.f32 	%p11, %f63, %f60;
	add.s32 	%r62, %r62, 8;
	selp.b32 	%r73, %r62, %r50, %p11;
	selp.f32 	%f64, 0f3F800000, 0f00000000, %p11;
	sub.f32 	%f65, %f60, %f63;
	mul.f32 	%f66, %f65, %f64;
	sub.f32 	%f112, %f60, %f66;
	add.s64 	%rd20, %rd20, 32;
	setp.ne.s32 	%p12, %r62, %r4;
	@%p12 bra 	$L__BB0_4;
	add.s32 	%r68, %r62, 1;
$L__BB0_6:
	setp.eq.s32 	%p13, %r3, 0;
	@%p13 bra 	$L__BB0_14;
	and.b32  	%r13, %r2, 3;
	setp.lt.u32 	%p14, %r3, 4;
	@%p14 bra 	$L__BB0_9;
	mul.wide.u32 	%rd11, %r68, 4;
	add.s64 	%rd12, %rd1, %rd11;
	ld.global.f32 	%f67, [%rd12];
	sub.f32 	%f68, %f1, %f67;
	abs.f32 	%f69, %f68;
	setp.lt.f32 	%p15, %f69, %f112;
	selp.b32 	%r52, %r68, %r73, %p15;
	selp.f32 	%f70, 0f3F800000, 0f00000000, %p15;
	sub.f32 	%f71, %f112, %f69;
	mul.f32 	%f72, %f71, %f70;
	sub.f32 	%f73, %f112, %f72;
	add.s32 	%r53, %r68, 1;
	ld.global.f32 	%f74, [%rd12+4];
	sub.f32 	%f75, %f1, %f74;
	abs.f32 	%f76, %f75;
	setp.lt.f32 	%p16, %f76, %f73;
	selp.b32 	%r54, %r53, %r52, %p16;
	selp.f32 	%f77, 0f3F800000, 0f00000000, %p16;
	sub.f32 	%f78, %f73, %f76;
	mul.f32 	%f79, %f78, %f77;
	sub.f32 	%f80, %f73, %f79;
	add.s32 	%r55, %r68, 2;
	ld.global.f32 	%f81, [%rd12+8];
	sub.f32 	%f82, %f1, %f81;
	abs.f32 	%f83, %f82;
	setp.lt.f32 	%p17, %f83, %f80;
	selp.b32 	%r56, %r55, %r54, %p17;
	selp.f32 	%f84, 0f3F800000, 0f00000000, %p17;
	sub.f32 	%f85, %f80, %f83;
	mul.f32 	%f86, %f85, %f84;
	sub.f32 	%f87, %f80, %f86;
	add.s32 	%r57, %r68, 3;
	ld.global.f32 	%f88, [%rd12+12];
	sub.f32 	%f89, %f1, %f88;
	abs.f32 	%f90, %f89;
	setp.lt.f32 	%p18, %f90, %f87;
	selp.b32 	%r73, %r57, %r56, %p18;
	selp.f32 	%f91, 0f3F800000, 0f00000000, %p18;
	sub.f32 	%f92, %f87, %f90;
	mul.f32 	%f93, %f92, %f91;
	sub.f32 	%f112, %f87, %f93;
	add.s32 	%r68, %r68, 4;
$L__BB0_9:
	setp.eq.s32 	%p19, %r13, 0;
	@%p19 bra 	$L__BB0_14;
	setp.eq.s32 	%p20, %r13, 1;
	@%p20 bra 	$L__BB0_12;
	mul.wide.u32 	%rd13, %r68, 4;
	add.s64 	%rd14, %rd1, %rd13;
	ld.global.f32 	%f94, [%rd14];
	sub.f32 	%f95, %f1, %f94;
	abs.f32 	%f96, %f95;
	setp.lt.f32 	%p21, %f96, %f112;
	selp.b32 	%r59, %r68, %r73, %p21;
	selp.f32 	%f97, 0f3F800000, 0f00000000, %p21;
	sub.f32 	%f98, %f112, %f96;
	mul.f32 	%f99, %f98, %f97;
	sub.f32 	%f100, %f112, %f99;
	add.s32 	%r60, %r68, 1;
	ld.global.f32 	%f101, [%rd14+4];
	sub.f32 	%f102, %f1, %f101;
	abs.f32 	%f103, %f102;
	setp.lt.f32 	%p22, %f103, %f100;
	selp.b32 	%r73, %r60, %r59, %p22;
	selp.f32 	%f104, 0f3F800000, 0f00000000, %p22;
	sub.f32 	%f105, %f100, %f103;
	mul.f32 	%f106, %f105, %f104;
	sub.f32 	%f112, %f100, %f106;
	add.s32 	%r68, %r68, 2;
$L__BB0_12:
	and.b32  	%r61, %r2, 1;
	setp.eq.b32 	%p23, %r61, 1;
	not.pred 	%p24, %p23;
	@%p24 bra 	$L__BB0_14;
	mul.wide.u32 	%rd15, %r68, 4;
	add.s64 	%rd16, %rd1, %rd15;
	ld.global.f32 	%f107, [%rd16];
	sub.f32 	%f108, %f1, %f107;
	abs.f32 	%f109, %f108;
	setp.lt.f32 	%p25, %f109, %f112;
	selp.b32 	%r73, %r68, %r73, %p25;
$L__BB0_14:
	cvta.to.global.u64 	%rd17, %rd6;
	add.s64 	%rd19, %rd17, %rd9;
	st.global.u32 	[%rd19], %r73;
$L__BB0_15:
	ret;

}
	// .globl	_Z11groupKernelPdjS_jPj
.visible .entry _Z11groupKernelPdjS_jPj(
	.param .u64 .ptr .align 1 _Z11groupKernelPdjS_jPj_param_0,
	.param .u32 _Z11groupKernelPdjS_jPj_param_1,
	.param .u64 .ptr .align 1 _Z11groupKernelPdjS_jPj_param_2,
	.param .u32 _Z11groupKernelPdjS_jPj_param_3,
	.param .u64 .ptr .align 1 _Z11groupKernelPdjS_jPj_param_4
)
{
	.reg .pred 	%p<40>;
	.reg .b32 	%r<111>;
	.reg .b64 	%rd<24>;
	.reg .b64 	%fd<218>;

	ld.param.u64 	%rd8, [_Z11groupKernelPdjS_jPj_param_0];
	ld.param.u32 	%r34, [_Z11groupKernelPdjS_jPj_param_1];
	ld.param.u64 	%rd10, [_Z11groupKernelPdjS_jPj_param_2];
	ld.param.u32 	%r33, [_Z11groupKernelPdjS_jPj_param_3];
	ld.param.u64 	%rd9, [_Z11groupKernelPdjS_jPj_param_4];
	cvta.to.global.u64 	%rd1, %rd10;
	mov.u32 	%r35, %ctaid.x;
	mov.u32 	%r36, %ntid.x;
	mov.u32 	%r37, %tid.x;
	mad.lo.s32 	%r1, %r35, %r36, %r37;
	setp.ge.u32 	%p1, %r1, %r34;
	@%p1 bra 	$L__BB1_16;
	cvta.to.global.u64 	%rd11, %rd8;
	mul.wide.s32 	%rd12, %r1, 8;
	add.s64 	%rd13, %rd11, %rd12;
	ld.global.f64 	%fd1, [%rd13];
	setp.lt.u32 	%p2, %r33, 2;
	mov.b32 	%r110, 0;
	@%p2 bra 	$L__BB1_15;
	ld.global.f64 	%fd12, [%rd1];
	sub.f64 	%fd13, %fd1, %fd12;
	abs.f64 	%fd215, %fd13;
	add.s32 	%r2, %r33, -1;
	add.s32 	%r42, %r33, -2;
	and.b32  	%r3, %r2, 15;
	setp.lt.u32 	%p3, %r42, 15;
	mov.b32 	%r110, 0;
	mov.b32 	%r102, 1;
	@%p3 bra 	$L__BB1_6;
	and.b32  	%r4, %r2, -16;
	add.s64 	%rd22, %rd1, 64;
	mov.b32 	%r96, 0;
	mov.u32 	%r110, %r96;
$L__BB1_4:
	.pragma "nounroll";
	add.s32 	%r44, %r96, 1;
	ld.global.f64 	%fd14, [%rd22+-56];
	sub.f64 	%fd15, %fd1, %fd14;
	abs.f64 	%fd16, %fd15;
	setp.lt.f64 	%p4, %fd16, %fd215;
	selp.b32 	%r45, %r44, %r110, %p4;
	selp.f64 	%fd17, 0d3FF0000000000000, 0d0000000000000000, %p4;
	sub.f64 	%fd18, %fd215, %fd16;
	mul.f64 	%fd19, %fd18, %fd17;
	sub.f64 	%fd20, %fd215, %fd19;
	ld.global.f64 	%fd21, [%rd22+-48];
	sub.f64 	%fd22, %fd1, %fd21;
	abs.f64 	%fd23, %fd22;
	setp.lt.f64 	%p5, %fd23, %fd20;
	add.s32 	%r46, %r96, 2;
	selp.b32 	%r47, %r46, %r45, %p5;
	selp.f64 	%fd24, 0d3FF0000000000000, 0d0000000000000000, %p5;
	sub.f64 	%fd25, %fd20, %fd23;
	mul.f64 	%fd26, %fd25, %fd24;
	sub.f64 	%fd27, %fd20, %fd26;
	ld.global.f64 	%fd28, [%rd22+-40];
	sub.f64 	%fd29, %fd1, %fd28;
	abs.f64 	%fd30, %fd29;
	setp.lt.f64 	%p6, %fd30, %fd27;
	add.s32 	%r48, %r96, 3;
	selp.b32 	%r49, %r48, %r47, %p6;
	selp.f64 	%fd31, 0d3FF0000000000000, 0d0000000000000000, %p6;
	sub.f64 	%fd32, %fd27, %fd30;
	mul.f64 	%fd33, %fd32, %fd31;
	sub.f64 	%fd34, %fd27, %fd33;
	ld.global.f64 	%fd35, [%rd22+-32];
	sub.f64 	%fd36, %fd1, %fd35;
	abs.f64 	%fd37, %fd36;
	setp.lt.f64 	%p7, %fd37, %fd34;
	add.s32 	%r50, %r96, 4;
	selp.b32 	%r51, %r50, %r49, %p7;
	selp.f64 	%fd38, 0d3FF0000000000000, 0d0000000000000000, %p7;
	sub.f64 	%fd39, %fd34, %fd37;
	mul.f64 	%fd40, %fd39, %fd38;
	sub.f64 	%fd41, %fd34, %fd40;
	ld.global.f64 	%fd42, [%rd22+-24];
	sub.f64 	%fd43, %fd1, %fd42;
	abs.f64 	%fd44, %fd43;
	setp.lt.f64 	%p8, %fd44, %fd41;
	add.s32 	%r52, %r96, 5;
	selp.b32 	%r53, %r52, %r51, %p8;
	selp.f64 	%fd45, 0d3FF0000000000000, 0d0000000000000000, %p8;
	sub.f64 	%fd46, %fd41, %fd44;
	mul.f64 	%fd47, %fd46, %fd45;
	sub.f64 	%fd48, %fd41, %fd47;
	ld.global.f64 	%fd49, [%rd22+-16];
	sub.f64 	%fd50, %fd1, %fd49;
	abs.f64 	%fd51, %fd50;
	setp.lt.f64 	%p9, %fd51, %fd48;
	add.s32 	%r54, %r96, 6;
	selp.b32 	%r55, %r54, %r53, %p9;
	selp.f64 	%fd52, 0d3FF0000000000000, 0d0000000000000000, %p9;
	sub.f64 	%fd53, %fd48, %fd51;
	mul.f64 	%fd54, %fd53, %fd52;
	sub.f64 	%fd55, %fd48, %fd54;
	ld.global.f64 	%fd56, [%rd22+-8];
	sub.f64 	%fd57, %fd1, %fd56;
	abs.f64 	%fd58, %fd57;
	setp.lt.f64 	%p10, %fd58, %fd55;
	add.s32 	%r56, %r96, 7;
	selp.b32 	%r57, %r56, %r55, %p10;
	selp.f64 	%fd59, 0d3FF0000000000000, 0d0000000000000000, %p10;
	sub.f64 	%fd60, %fd55, %fd58;
	mul.f64 	%fd61, %fd60, %fd59;
	sub.f64 	%fd62, %fd55, %fd61;
	ld.global.f64 	%fd63, [%rd22];
	sub.f64 	%fd64, %fd1, %fd63;
	abs.f64 	%fd65, %fd64;
	setp.lt.f64 	%p11, %fd65, %fd62;
	add.s32 	%r58, %r96, 8;
	selp.b32 	%r59, %r58, %r57, %p11;
	selp.f64 	%fd66, 0d3FF0000000000000, 0d0000000000000000, %p11;
	sub.f64 	%fd67, %fd62, %fd65;
	mul.f64 	%fd68, %fd67, %fd66;
	sub.f64 	%fd69, %fd62, %fd68;
	ld.global.f64 	%fd70, [%rd22+8];
	sub.f64 	%fd71, %fd1, %fd70;
	abs.f64 	%fd72, %fd71;
	setp.lt.f64 	%p12, %fd72, %fd69;
	add.s32 	%r60, %r96, 9;
	selp.b32 	%r61, %r60, %r59, %p12;
	selp.f64 	%fd73, 0d3FF0000000000000, 0d0000000000000000, %p12;
	sub.f64 	%fd74, %fd69, %fd72;
	mul.f64 	%fd75, %fd74, %fd73;
	sub.f64 	%fd76, %fd69, %fd75;
	ld.global.f64 	%fd77, [%rd22+16];
	sub.f64 	%fd78, %fd1, %fd77;
	abs.f64 	%fd79, %fd78;
	setp.lt.f64 	%p13, %fd79, %fd76;
	add.s32 	%r62, %r96, 10;
	selp.b32 	%r63, %r62, %r61, %p13;
	selp.f64 	%fd80, 0d3FF0000000000000, 0d0000000000000000, %p13;
	sub.f64 	%fd81, %fd76, %fd79;
	mul.f64 	%fd82, %fd81, %fd80;
	sub.f64 	%fd83, %fd76, %fd82;
	ld.global.f64 	%fd84, [%rd22+24];
	sub.f64 	%fd85, %fd1, %fd84;
	abs.f64 	%fd86, %fd85;
	setp.lt.f64 	%p14, %fd86, %fd83;
	add.s32 	%r64, %r96, 11;
	selp.b32 	%r65, %r64, %r63, %p14;
	selp.f64 	%fd87, 0d3FF0000000000000, 0d0000000000000000, %p14;
	sub.f64 	%fd88, %fd83, %fd86;
	mul.f64 	%fd89, %fd88, %fd87;
	sub.f64 	%fd90, %fd83, %fd89;
	ld.global.f64 	%fd91, [%rd22+32];
	sub.f64 	%fd92, %fd1, %fd91;
	abs.f64 	%fd93, %fd92;
	setp.lt.f64 	%p15, %fd93, %fd90;
	add.s32 	%r66, %r96, 12;
	selp.b32 	%r67, %r66, %r65, %p15;
	selp.f64 	%fd94, 0d3FF0000000000000, 0d0000000000000000, %p15;
	sub.f64 	%fd95, %fd90, %fd93;
	mul.f64 	%fd96, %fd95, %fd94;
	sub.f64 	%fd97, %fd90, %fd96;
	ld.global.f64 	%fd98, [%rd22+40];
	sub.f64 	%fd99, %fd1, %fd98;
	abs.f64 	%fd100, %fd99;
	setp.lt.f64 	%p16, %fd100, %fd97;
	add.s32 	%r68, %r96, 13;
	selp.b32 	%r69, %r68, %r67, %p16;
	selp.f64 	%fd101, 0d3FF0000000000000, 0d0000000000000000, %p16;
	sub.f64 	%fd102, %fd97, %fd100;
	mul.f64 	%fd103, %fd102, %fd101;
	sub.f64 	%fd104, %fd97, %fd103;
	ld.global.f64 	%fd105, [%rd22+48];
	sub.f64 	%fd106, %fd1, %fd105;
	abs.f64 	%fd107, %fd106;
	setp.lt.f64 	%p17, %fd107, %fd104;
	add.s32 	%r70, %r96, 14;
	selp.b32 	%r71, %r70, %r69, %p17;
	selp.f64 	%fd108, 0d3FF0000000000000, 0d0000000000000000, %p17;
	sub.f64 	%fd109, %fd104, %fd107;
	mul.f64 	%fd110, %fd109, %fd108;
	sub.f64 	%fd111, %fd104, %fd110;
	ld.global.f64 	%fd112, [%rd22+56];
	sub.f64 	%fd113, %fd1, %fd112;
	abs.f64 	%fd114, %fd113;
	setp.lt.f64 	%p18, %fd114, %fd111;
	add.s32 	%r72, %r96, 15;
	selp.b32 	%r73, %r72, %r71, %p18;
	selp.f64 	%fd115, 0d3FF0000000000000, 0d0000000000000000, %p18;
	sub.f64 	%fd116, %fd111, %fd114;
	mul.f64 	%fd117, %fd116, %fd115;
	sub.f64 	%fd118, %fd111, %fd117;
	ld.global.f64 	%fd119, [%rd22+64];
	sub.f64 	%fd120, %fd1, %fd119;
	abs.f64 	%fd121, %fd120;
	setp.lt.f64 	%p19, %fd121, %fd118;
	add.s32 	%r96, %r96, 16;
	selp.b32 	%r110, %r96, %r73, %p19;
	selp.f64 	%fd122, 0d3FF0000000000000, 0d0000000000000000, %p19;
	sub.f64 	%fd123, %fd118, %fd121;
	mul.f64 	%fd124, %fd123, %fd122;
	sub.f64 	%fd215, %fd118, %fd124;
	add.s64 	%rd22, %rd22, 128;
	setp.ne.s32 	%p20, %r96, %r4;
	@%p20 bra 	$L__BB1_4;
	add.s32 	%r102, %r96, 1;
$L__BB1_6:
	setp.eq.s32 	%p21, %r3, 0;
	@%p21 bra 	$L__BB1_15;
	and.b32  	%r13, %r2, 7;
	setp.lt.u32 	%p22, %r3, 8;
	@%p22 bra 	$L__BB1_9;
	mul.wide.u32 	%rd14, %r102, 8;
	add.s64 	%rd15, %rd1, %rd14;
	ld.global.f64 	%fd125, [%rd15];
	sub.f64 	%fd126, %fd1, %fd125;
	abs.f64 	%fd127, %fd126;
	setp.lt.f64 	%p23, %fd127, %fd215;
	selp.b32 	%r75, %r102, %r110, %p23;
	selp.f64 	%fd128, 0d3FF0000000000000, 0d0000000000000000, %p23;
	sub.f64 	%fd129, %fd215, %fd127;
	mul.f64 	%fd130, %fd129, %fd128;
	sub.f64 	%fd131, %fd215, %fd130;
	add.s32 	%r76, %r102, 1;
	ld.global.f64 	%fd132, [%rd15+8];
	sub.f64 	%fd133, %fd1, %fd132;
	abs.f64 	%fd134, %fd133;
	setp.lt.f64 	%p24, %fd134, %fd131;
	selp.b32 	%r77, %r76, %r75, %p24;
	selp.f64 	%fd135, 0d3FF0000000000000, 0d0000000000000000, %p24;
	sub.f64 	%fd136, %fd131, %fd134;
	mul.f64 	%fd137, %fd136, %fd135;
	sub.f64 	%fd138, %fd131, %fd137;
	add.s32 	%r78, %r102, 2;
	ld.global.f64 	%fd139, [%rd15+16];
	sub.f64 	%fd140, %fd1, %fd139;
	abs.f64 	%fd141, %fd140;
	setp.lt.f64 	%p25, %fd141, %fd138;
	selp.b32 	%r79, %r78, %r77, %p25;
	selp.f64 	%fd142, 0d3FF0000000000000, 0d0000000000000000, %p25;
	sub.f64 	%fd143, %fd138, %fd141;
	mul.f64 	%fd144, %fd143, %fd142;
	sub.f64 	%fd145, %fd138, %fd144;
	add.s32 	%r80, %r102, 3;
	ld.global.f64 	%fd146, [%rd15+24];
	sub.f64 	%fd147, %fd1, %fd146;
	abs.f64 	%fd148, %fd147;
	setp.lt.f64 	%p26, %fd148, %fd145;
	selp.b32 	%r81, %r80, %r79, %p26;
	selp.f64 	%fd149, 0d3FF0000000000000, 0d0000000000000000, %p26;
	sub.f64 	%fd150, %fd145, %fd148;
	mul.f64 	%fd151, %fd150, %fd149;
	sub.f64 	%fd152, %fd145, %fd151;
	add.s32 	%r82, %r102, 4;
	ld.global.f64 	%fd153, [%rd15+32];
	sub.f64 	%fd154, %fd1, %fd153;
	abs.f64 	%fd155, %fd154;
	setp.lt.f64 	%p27, %fd155, %fd152;
	selp.b32 	%r83, %r82, %r81, %p27;
	selp.f64 	%fd156, 0d3FF0000000000000, 0d0000000000000000, %p27;
	sub.f64 	%fd157, %fd152, %fd155;
	mul.f64 	%fd158, %fd157, %fd156;
	sub.f64 	%fd159, %fd152, %fd158;
	add.s32 	%r84, %r102, 5;
	ld.global.f64 	%fd160, [%rd15+40];
	sub.f64 	%fd161, %fd1, %fd160;
	abs.f64 	%fd162, %fd161;
	setp.lt.f64 	%p28, %fd162, %fd159;
	selp.b32 	%r85, %r84, %r83, %p28;
	selp.f64 	%fd163, 0d3FF0000000000000, 0d0000000000000000, %p28;
	sub.f64 	%fd164, %fd159, %fd162;
	mul.f64 	%fd165, %fd164, %fd163;
	sub.f64 	%fd166, %fd159, %fd165;
	add.s32 	%r86, %r102, 6;
	ld.global.f64 	%fd167, [%rd15+48];
	sub.f64 	%fd168, %fd1, %fd167;
	abs.f64 	%fd169, %fd168;
	setp.lt.f64 	%p29, %fd169, %fd166;
	selp.b32 	%r87, %r86, %r85, %p29;
	selp.f64 	%fd170, 0d3FF0000000000000, 0d0000000000000000, %p29;
	sub.f64 	%fd171, %fd166, %fd169;
	mul.f64 	%fd172, %fd171, %fd170;
	sub.f64 	%fd173, %fd166, %fd172;
	add.s32 	%r88, %r102, 7;
	ld.global.f64 	%fd174, [%rd15+56];
	sub.f64 	%fd175, %fd1, %fd174;
	abs.f64 	%fd176, %fd175;
	setp.lt.f64 	%p30, %fd176, %fd173;
	selp.b32 	%r110, %r88, %r87, %p30;
	selp.f64 	%fd177, 0d3FF0000000000000, 0d0000000000000000, %p30;
	sub.f64 	%fd178, %fd173, %fd176;
	mul.f64 	%fd179, %fd178, %fd177;
	sub.f64 	%fd215, %fd173, %fd179;
	add.s32 	%r102, %r102, 8;
$L__BB1_9:
	setp.eq.s32 	%p31, %r13, 0;
	@%p31 bra 	$L__BB1_15;
	and.b32  	%r19, %r2, 3;
	setp.lt.u32 	%p32, %r13, 4;
	@%p32 bra 	$L__BB1_12;
	mul.wide.u32 	%rd16, %r102, 8;
	add.s64 	%rd17, %rd1, %rd16;
	ld.global.f64 	%fd180, [%rd17];
	sub.f64 	%fd181, %fd1, %fd180;
	abs.f64 	%fd182, %fd181;
	setp.lt.f64 	%p33, %fd182, %fd215;
	selp.b32 	%r90, %r102, %r110, %p33;
	selp.f64 	%fd183, 0d3FF0000000000000, 0d0000000000000000, %p33;
	sub.f64 	%fd184, %fd215, %fd182;
	mul.f64 	%fd185, %fd184, %fd183;
	sub.f64 	%fd186, %fd215, %fd185;
	add.s32 	%r91, %r102, 1;
	ld.global.f64 	%fd187, [%rd17+8];
	sub.f64 	%fd188, %fd1, %fd187;
	abs.f64 	%fd189, %fd188;
	setp.lt.f64 	%p34, %fd189, %fd186;
	selp.b32 	%r92, %r91, %r90, %p34;
	selp.f64 	%fd190, 0d3FF0000000000000, 0d0000000000000000, %p34;
	sub.f64 	%fd191, %fd186, %fd189;
	mul.f64 	%fd192, %fd191, %fd190;
	sub.f64 	%fd193, %fd186, %fd192;
	add.s32 	%r93, %r102, 2;
	ld.global.f64 	%fd194, [%rd17+16];
	sub.f64 	%fd195, %fd1, %fd194;
	abs.f64 	%fd196, %fd195;
	setp.lt.f64 	%p35, %fd196, %fd193;
	selp.b32 	%r94, %r93, %r92, %p35;
	selp.f64 	%fd197, 0d3FF0000000000000, 0d0000000000000000, %p35;
	sub.f64 	%fd198, %fd193, %fd196;
	mul.f64 	%fd199, %fd198, %fd197;
	sub.f64 	%fd200, %fd193, %fd199;
	add.s32 	%r95, %r102, 3;
	ld.global.f64 	%fd201, [%rd17+24];
	sub.f64 	%fd202, %fd1, %fd201;
	abs.f64 	%fd203, %fd202;
	setp.lt.f64 	%p36, %fd203, %fd200;
	selp.b32 	%r110, %r95, %r94, %p36;
	selp.f64 	%fd204, 0d3FF0000000000000, 0d0000000000000000, %p36;
	sub.f64 	%fd205, %fd200, %fd203;
	mul.f64 	%fd206, %fd205, %fd204;
	sub.f64 	%fd215, %fd200, %fd206;
	add.s32 	%r102, %r102, 4;
$L__BB1_12:
	setp.eq.s32 	%p37, %r19, 0;
	@%p37 bra 	$L__BB1_15;
	mul.wide.u32 	%rd18, %r102, 8;
	add.s64 	%rd23, %rd1, %rd18;
	neg.s32 	%r107, %r19;
$L__BB1_14:
	.pragma "nounroll";
	ld.global.f64 	%fd207, [%rd23];
	sub.f64 	%fd208, %fd1, %fd207;
	abs.f64 	%fd209, %fd208;
	setp.lt.f64 	%p38, %fd209, %fd215;
	selp.b32 	%r110, %r102, %r110, %p38;
	selp.f64 	%fd210, 0d3FF0000000000000, 0d0000000000000000, %p38;
	sub.f64 	%fd211, %fd215, %fd209;
	mul.f64 	%fd212, %fd211, %fd210;
	sub.f64 	%fd215, %fd215, %fd212;
	add.s32 	%r102, %r102, 1;
	add.s64 	%rd23, %rd23, 8;
	add.s32 	%r107, %r107, 1;
	setp.ne.s32 	%p39, %r107, 0;
	@%p39 bra 	$L__BB1_14;
$L__BB1_15:
	cvta.to.global.u64 	%rd19, %rd9;
	mul.wide.s32 	%rd20, %r1, 4;
	add.s64 	%rd21, %rd19, %rd20;
	st.global.u32 	[%rd21], %r110;
$L__BB1_16:
	ret;

}


// ===== COMPILED SASS (sm_100) =====

	.target	sm_100

	.elftype	@"ET_EXEC"


//--------------------- .note.nv.tkinfo           --------------------------
	.section	.note.nv.tkinfo,"",@"SHT_NOTE"
	.sectionflags	@"SHF_NOTE_NV_TKINFO"
	.tkinfo
        /*0018*/ 	.word	0x00000002
        /*0030*/ 	.string	""
        /*0030*/ 	.string	"ptxas"
        /*0030*/ 	.string	"Cuda compilation tools, release 13.0, V13.0.88"
        /*0030*/ 	.string	"Build cuda_13.0.r13.0/compiler.36424714_0"
        /*0030*/ 	.string	"-arch sm_100 -m 64 "



//--------------------- .note.nv.cuinfo           --------------------------
	.section	.note.nv.cuinfo,"",@"SHT_NOTE"
	.sectionflags	@"SHF_NOTE_NV_CUINFO"
        /*0018*/ 	.short	0x0002
        /*001a*/ 	.short	0x0064
        /*001c*/ 	.short	0x0082
	.zero		2


//--------------------- .nv.info                  --------------------------
	.section	.nv.info,"",@"SHT_CUDA_INFO"
	.align	4


	//----- nvinfo : EIATTR_REGCOUNT
	.align		4
        /*0000*/ 	.byte	0x04, 0x2f
        /*0002*/ 	.short	(.L_1 - .L_0)
	.align		4
.L_0:
        /*0004*/ 	.word	index@(_Z11groupKernelPfjS_jPj)
        /*0008*/ 	.word	0x0000001d


	//----- nvinfo : EIATTR_FRAME_SIZE
	.align		4
.L_1:
        /*000c*/ 	.byte	0x04, 0x11
        /*000e*/ 	.short	(.L_3 - .L_2)
	.align		4
.L_2:
        /*0010*/ 	.word	index@(_Z11groupKernelPfjS_jPj)
        /*0014*/ 	.word	0x00000000


	//----- nvinfo : EIATTR_REGCOUNT
	.align		4
.L_3:
        /*0018*/ 	.byte	0x04, 0x2f
        /*001a*/ 	.short	(.L_5 - .L_4)
	.align		4
.L_4:
        /*001c*/ 	.word	index@(_Z11groupKernelPdjS_jPj)
        /*0020*/ 	.word	0x0000001e


	//----- nvinfo : EIATTR_FRAME_SIZE
	.align		4
.L_5:
        /*0024*/ 	.byte	0x04, 0x11
        /*0026*/ 	.short	(.L_7 - .L_6)
	.align		4
.L_6:
        /*0028*/ 	.word	index@(_Z11groupKernelPdjS_jPj)
        /*002c*/ 	.word	0x00000000


	//----- nvinfo : EIATTR_MIN_STACK_SIZE
	.align		4
.L_7:
        /*0030*/ 	.byte	0x04, 0x12
        /*0032*/ 	.short	(.L_9 - .L_8)
	.align		4
.L_8:
        /*0034*/ 	.word	index@(_Z11groupKernelPdjS_jPj)
        /*0038*/ 	.word	0x00000000


	//----- nvinfo : EIATTR_MIN_STACK_SIZE
	.align		4
.L_9:
        /*003c*/ 	.byte	0x04, 0x12
        /*003e*/ 	.short	(.L_11 - .L_10)
	.align		4
.L_10:
        /*0040*/ 	.word	index@(_Z11groupKernelPfjS_jPj)
        /*0044*/ 	.word	0x00000000
.L_11:


//--------------------- .nv.compat                --------------------------
	.section	.nv.compat,"",@"SHT_CUDA_COMPAT_INFO"
	.align	4
        /*0000*/ 	.byte	0x02, 0x09, 0x00, 0x00, 0x02, 0x02, 0x01, 0x00, 0x02, 0x05, 0x05, 0x00, 0x03, 0x07, 0x01, 0x01
        /*0010*/ 	.byte	0x02, 0x03, 0x00, 0x00, 0x02, 0x06, 0x01, 0x00, 0x04, 0x0b, 0x08, 0x00, 0x01, 0x00, 0x00, 0x00
        /*0020*/ 	.byte	0x00, 0x00, 0x00, 0x00


//--------------------- .nv.info._Z11groupKernelPdjS_jPj --------------------------
	.section	.nv.info._Z11groupKernelPdjS_jPj,"",@"SHT_CUDA_INFO"
	.sectionflags	@""
	.align	4


	//----- nvinfo : EIATTR_CUDA_API_VERSION
	.align		4
        /*0000*/ 	.byte	0x04, 0x37
        /*0002*/ 	.short	(.L_13 - .L_12)
.L_12:
        /*0004*/ 	.word	0x00000082


	//----- nvinfo : EIATTR_KPARAM_INFO
	.align		4
.L_13:
        /*0008*/ 	.byte	0x04, 0x17
        /*000a*/ 	.short	(.L_15 - .L_14)
.L_14:
        /*000c*/ 	.word	0x00000000
        /*0010*/ 	.short	0x0004
        /*0012*/ 	.short	0x0020
        /*0014*/ 	.byte	0x00, 0xf5, 0x21, 0x00


	//----- nvinfo : EIATTR_KPARAM_INFO
	.align		4
.L_15:
        /*0018*/ 	.byte	0x04, 0x17
        /*001a*/ 	.short	(.L_17 - .L_16)
.L_16:
        /*001c*/ 	.word	0x00000000
        /*0020*/ 	.short	0x0003
        /*0022*/ 	.short	0x0018
        /*0024*/ 	.byte	0x00, 0xf0, 0x11, 0x00


	//----- nvinfo : EIATTR_KPARAM_INFO
	.align		4
.L_17:
        /*0028*/ 	.byte	0x04, 0x17
        /*002a*/ 	.short	(.L_19 - .L_18)
.L_18:
        /*002c*/ 	.word	0x00000000
        /*0030*/ 	.short	0x0002
        /*0032*/ 	.short	0x0010
        /*0034*/ 	.byte	0x00, 0xf5, 0x21, 0x00


	//----- nvinfo : EIATTR_KPARAM_INFO
	.align		4
.L_19:
        /*0038*/ 	.byte	0x04, 0x17
        /*003a*/ 	.short	(.L_21 - .L_20)
.L_20:
        /*003c*/ 	.word	0x00000000
        /*0040*/ 	.short	0x0001
        /*0042*/ 	.short	0x0008
        /*0044*/ 	.byte	0x00, 0xf0, 0x11, 0x00


	//----- nvinfo : EIATTR_KPARAM_INFO
	.align		4
.L_21:
        /*0048*/ 	.byte	0x04, 0x17
        /*004a*/ 	.short	(.L_23 - .L_22)
.L_22:
        /*004c*/ 	.word	0x00000000
        /*0050*/ 	.short	0x0000
        /*0052*/ 	.short	0x0000
        /*0054*/ 	.byte	0x00, 0xf5, 0x21, 0x00


	//----- nvinfo : EIATTR_SPARSE_MMA_MASK
	.align		4
.L_23:
        /*0058*/ 	.byte	0x03, 0x50
        /*005a*/ 	.short	0x0000


	//----- nvinfo : EIATTR_MAXREG_COUNT
	.align		4
        /*005c*/ 	.byte	0x03, 0x1b
        /*005e*/ 	.short	0x00ff


	//----- nvinfo : EIATTR_MERCURY_ISA_VERSION
	.align		4
        /*0060*/ 	.byte	0x03, 0x5f
        /*0062*/ 	.short	0x0101


	//----- nvinfo : EIATTR_VRC_CTA_INIT_COUNT
	.align		4
        /*0064*/ 	.byte	0x02, 0x4a
	.zero		1
	.zero		1


	//----- nvinfo : EIATTR_EXIT_INSTR_OFFSETS
	.align		4
        /*0068*/ 	.byte	0x04, 0x1c
        /*006a*/ 	.short	(.L_25 - .L_24)


	//   ....[0]....
.L_24:
        /*006c*/ 	.word	0x00000070


	//   ....[1]....
        /*0070*/ 	.word	0x000011d0


	//----- nvinfo : EIATTR_CBANK_PARAM_SIZE
	.align		4
.L_25:
        /*0074*/ 	.byte	0x03, 0x19
        /*0076*/ 	.short	0x0028


	//----- nvinfo : EIATTR_PARAM_CBANK
	.align		4
        /*0078*/ 	.byte	0x04, 0x0a
        /*007a*/ 	.short	(.L_27 - .L_26)
	.align		4
.L_26:
        /*007c*/ 	.word	index@(.nv.constant0._Z11groupKernelPdjS_jPj)
        /*0080*/ 	.short	0x0380
        /*0082*/ 	.short	0x0028


	//----- nvinfo : EIATTR_SW_WAR
	.align		4
.L_27:
        /*0084*/ 	.byte	0x04, 0x36
        /*0086*/ 	.short	(.L_29 - .L_28)
.L_28:
        /*0088*/ 	.word	0x00000008
.L_29:


//--------------------- .nv.info._Z11groupKernelPfjS_jPj --------------------------
	.section	.nv.info._Z11groupKernelPfjS_jPj,"",@"SHT_CUDA_INFO"
	.sectionflags	@""
	.align	4


	//----- nvinfo : EIATTR_CUDA_API_VERSION
	.align		4
        /*0000*/ 	.byte	0x04, 0x37
        /*0002*/ 	.short	(.L_31 - .L_30)
.L_30:
        /*0004*/ 	.word	0x00000082


	//----- nvinfo : EIATTR_KPARAM_INFO
	.align		4
.L_31:
        /*0008*/ 	.byte	0x04, 0x17
        /*000a*/ 	.short	(.L_33 - .L_32)
.L_32:
        /*000c*/ 	.word	0x00000000
        /*0010*/ 	.short	0x0004
        /*0012*/ 	.short	0x0020
        /*0014*/ 	.byte	0x00, 0xf5, 0x21, 0x00


	//----- nvinfo : EIATTR_KPARAM_INFO
	.align		4
.L_33:
        /*0018*/ 	.byte	0x04, 0x17
        /*001a*/ 	.short	(.L_35 - .L_34)
.L_34:
        /*001c*/ 	.word	0x00000000
        /*0020*/ 	.short	0x0003
        /*0022*/ 	.short	0x0018
        /*0024*/ 	.byte	0x00, 0xf0, 0x11, 0x00


	//----- nvinfo : EIATTR_KPARAM_INFO
	.align		4
.L_35:
        /*0028*/ 	.byte	0x04, 0x17
        /*002a*/ 	.short	(.L_37 - .L_36)
.L_36:
        /*002c*/ 	.word	0x00000000
        /*0030*/ 	.short	0x0002
        /*0032*/ 	.short	0x0010
        /*0034*/ 	.byte	0x00, 0xf5, 0x21, 0x00


	//----- nvinfo : EIATTR_KPARAM_INFO
	.align		4
.L_37:
        /*0038*/ 	.byte	0x04, 0x17
        /*003a*/ 	.short	(.L_39 - .L_38)
.L_38:
        /*003c*/ 	.word	0x00000000
        /*0040*/ 	.short	0x0001
        /*0042*/ 	.short	0x0008
        /*0044*/ 	.byte	0x00, 0xf0, 0x11, 0x00


	//----- nvinfo : EIATTR_KPARAM_INFO
	.align		4
.L_39:
        /*0048*/ 	.byte	0x04, 0x17
        /*004a*/ 	.short	(.L_41 - .L_40)
.L_40:
        /*004c*/ 	.word	0x00000000
        /*0050*/ 	.short	0x0000
        /*0052*/ 	.short	0x0000
        /*0054*/ 	.byte	0x00, 0xf5, 0x21, 0x00


	//----- nvinfo : EIATTR_SPARSE_MMA_MASK
	.align		4
.L_41:
        /*0058*/ 	.byte	0x03, 0x50
        /*005a*/ 	.short	0x0000


	//----- nvinfo : EIATTR_MAXREG_COUNT
	.align		4
        /*005c*/ 	.byte	0x03, 0x1b
        /*005e*/ 	.short	0x00ff


	//----- nvinfo : EIATTR_MERCURY_ISA_VERSION
	.align		4
        /*0060*/ 	.byte	0x03, 0x5f
        /*0062*/ 	.short	0x0101


	//----- nvinfo : EIATTR_VRC_CTA_INIT_COUNT
	.align		4
        /*0064*/ 	.byte	0x02, 0x4a
	.zero		1
	.zero		1


	//----- nvinfo : EIATTR_EXIT_INSTR_OFFSETS
	.align		4
        /*0068*/ 	.byte	0x04, 0x1c
        /*006a*/ 	.short	(.L_43 - .L_42)


	//   ....[0]....
.L_42:
        /*006c*/ 	.word	0x00000070


	//   ....[1]....
        /*0070*/ 	.word	0x00000a50


	//----- nvinfo : EIATTR_CBANK_PARAM_SIZE
	.align		4
.L_43:
        /*0074*/ 	.byte	0x03, 0x19
        /*0076*/ 	.short	0x0028


	//----- nvinfo : EIATTR_PARAM_CBANK
	.align		4
        /*0078*/ 	.byte	0x04, 0x0a
        /*007a*/ 	.short	(.L_45 - .L_44)
	.align		4
.L_44:
        /*007c*/ 	.word	index@(.nv.constant0._Z11groupKernelPfjS_jPj)
        /*0080*/ 	.short	0x0380
        /*0082*/ 	.short	0x0028


	//----- nvinfo : EIATTR_SW_WAR
	.align		4
.L_45:
        /*0084*/ 	.byte	0x04, 0x36
        /*0086*/ 	.short	(.L_47 - .L_46)
.L_46:
        /*0088*/ 	.word	0x00000008
.L_47:


//--------------------- .nv.callgraph             --------------------------
	.section	.nv.callgraph,"",@"SHT_CUDA_CALLGRAPH"
	.align	4
	.sectionentsize	8
	.align		4
        /*0000*/ 	.word	0x00000000
	.align		4
        /*0004*/ 	.word	0xffffffff
	.align		4
        /*0008*/ 	.word	0x00000000
	.align		4
        /*000c*/ 	.word	0xfffffffe
	.align		4
        /*0010*/ 	.word	0x00000000
	.align		4
        /*0014*/ 	.word	0xfffffffd
	.align		4
        /*0018*/ 	.word	0x00000000
	.align		4
        /*001c*/ 	.word	0xfffffffc


//--------------------- .text._Z11groupKernelPdjS_jPj --------------------------
	.section	.text._Z11groupKernelPdjS_jPj,"ax",@progbits
	.align	128
        .global         _Z11groupKernelPdjS_jPj
        .type           _Z11groupKernelPdjS_jPj,@function
        .size           _Z11groupKernelPdjS_jPj,(.L_x_12 - _Z11groupKernelPdjS_jPj)
        .other          _Z11groupKernelPdjS_jPj,@"STO_CUDA_ENTRY STV_DEFAULT"
_Z11groupKernelPdjS_jPj:
.text._Z11groupKernelPdjS_jPj:
[----:B------:R-:W-:Y:S01]  /*0000*/  LDC R1, c[0x0][0x37c] ;  /* 0x0000df00ff017b82 */ /* 0x000fe20000000800 */
[----:B------:R-:W0:Y:S07]  /*0010*/  S2R R3, SR_TID.X ;  /* 0x0000000000037919 */ /* 0x000e2e0000002100 */
[----:B------:R-:W0:Y:S01]  /*0020*/  S2UR UR4, SR_CTAID.X ;  /* 0x00000000000479c3 */ /* 0x000e220000002500 */
[----:B------:R-:W1:Y:S07]  /*0030*/  LDCU UR5, c[0x0][0x388] ;  /* 0x00007100ff0577ac */ /* 0x000e6e0008000800 */
[----:B------:R-:W0:Y:S02]  /*0040*/  LDC R0, c[0x0][0x360] ;  /* 0x0000d800ff007b82 */ /* 0x000e240000000800 */
[----:B0-----:R-:W-:-:S05]  /*0050*/  IMAD R0, R0, UR4, R3 ;  /* 0x0000000400007c24 */ /* 0x001fca000f8e0203 */
[----:B-1----:R-:W-:-:S13]  /*0060*/  ISETP.GE.U32.AND P0, PT, R0, UR5, PT ;  /* 0x0000000500007c0c */ /* 0x002fda000bf06070 */
[----:B------:R-:W-:Y:S05]  /*0070*/  @P0 EXIT ;  /* 0x000000000000094d */ /* 0x000fea0003800000 */
[----:B------:R-:W0:Y:S01]  /*0080*/  LDCU UR5, c[0x0][0x398] ;  /* 0x00007300ff0577ac */ /* 0x000e220008000800 */
[----:B------:R-:W-:Y:S01]  /*0090*/  IMAD.MOV.U32 R13, RZ, RZ, RZ ;  /* 0x000000ffff0d7224 */ /* 0x000fe200078e00ff */
[----:B------:R-:W1:Y:S01]  /*00a0*/  LDCU.64 UR10, c[0x0][0x358] ;  /* 0x00006b00ff0a77ac */ /* 0x000e620008000a00 */
[----:B0-----:R-:W-:-:S09]  /*00b0*/  UISETP.GE.U32.AND UP0, UPT, UR5, 0x2, UPT ;  /* 0x000000020500788c */ /* 0x001fd2000bf06070 */
[----:B-1----:R-:W-:Y:S05]  /*00c0*/  BRA.U !UP0, `(.L_x_0) ;  /* 0x0000001108347547 */ /* 0x002fea000b800000 */
[----:B------:R-:W0:Y:S08]  /*00d0*/  LDC.64 R2, c[0x0][0x380] ;  /* 0x0000e000ff027b82 */ /* 0x000e300000000a00 */
[----:B------:R-:W1:Y:S01]  /*00e0*/  LDC.64 R4, c[0x0][0x390] ;  /* 0x0000e400ff047b82 */ /* 0x000e620000000a00 */
[----:B0-----:R-:W-:-:S06]  /*00f0*/  IMAD.WIDE R2, R0, 0x8, R2 ;  /* 0x0000000800027825 */ /* 0x001fcc00078e0202 */
[----:B------:R-:W2:Y:S04]  /*0100*/  LDG.E.64 R2, desc[UR10][R2.64] ;  /* 0x0000000a02027981 */ /* 0x000ea8000c1e1b00 */
[----:B-1----:R-:W2:Y:S01]  /*0110*/  LDG.E.64 R4, desc[UR10][R4.64] ;  /* 0x0000000a04047981 */ /* 0x002ea2000c1e1b00 */
[----:B------:R-:W-:Y:S02]  /*0120*/  UIADD3 UR4, UPT, UPT, UR5, -0x1, URZ ;  /* 0xffffffff05047890 */ /* 0x000fe4000fffe0ff */
[----:B------:R-:W-:-:S04]  /*0130*/  UIADD3 UR5, UPT, UPT, UR5, -0x2, URZ ;  /* 0xfffffffe05057890 */ /* 0x000fc8000fffe0ff */
[----:B------:R-:W-:Y:S01]  /*0140*/  UISETP.GE.U32.AND UP0, UPT, UR5, 0xf, UPT ;  /* 0x0000000f0500788c */ /* 0x000fe2000bf06070 */
[----:B------:R-:W-:Y:S02]  /*0150*/  IMAD.MOV.U32 R13, RZ, RZ, RZ ;  /* 0x000000ffff0d7224 */ /* 0x000fe400078e00ff */
[----:B------:R-:W-:Y:S01]  /*0160*/  IMAD.MOV.U32 R12, RZ, RZ, 0x1 ;  /* 0x00000001ff0c7424 */ /* 0x000fe200078e00ff */
[----:B------:R-:W-:Y:S01]  /*0170*/  ULOP3.LUT UR8, UR4, 0xf, URZ, 0xc0, !UPT ;  /* 0x0000000f04087892 */ /* 0x000fe2000f8ec0ff */
[----:B--2---:R-:W-:-:S08]  /*0180*/  DADD R8, R2, -R4 ;  /* 0x0000000002087229 */ /* 0x004fd00000000804 */
[----:B------:R-:W-:Y:S01]  /*0190*/  DADD R8, -RZ, |R8| ;  /* 0x00000000ff087229 */ /* 0x000fe20000000508 */
[----:B------:R-:W-:Y:S10]  /*01a0*/  BRA.U !UP0, `(.L_x_1) ;  /* 0x0000000908007547 */ /* 0x000ff4000b800000 */
[----:B------:R-:W0:Y:S01]  /*01b0*/  LDCU.64 UR6, c[0x0][0x390] ;  /* 0x00007200ff0677ac */ /* 0x000e220008000a00 */
[----:B------:R-:W-:Y:S01]  /*01c0*/  CS2R R12, SRZ ;  /* 0x00000000000c7805 */ /* 0x000fe2000001ff00 */
[----:B0-----:R-:W-:-:S04]  /*01d0*/  UIADD3 UR5, UP0, UPT, UR6, 0x40, URZ ;  /* 0x0000004006057890 */ /* 0x001fc8000ff1e0ff */
[----:B------:R-:W-:Y:S02]  /*01e0*/  UIADD3.X UR6, UPT, UPT, URZ, UR7, URZ, UP0, !UPT ;  /* 0x00000007ff067290 */ /* 0x000fe400087fe4ff */
[----:B------:R-:W-:Y:S01]  /*01f0*/  IMAD.U32 R4, RZ, RZ, UR5 ;  /* 0x00000005ff047e24 */ /* 0x000fe2000f8e00ff */
[----:B------:R-:W-:-:S03]  /*0200*/  ULOP3.LUT UR7, UR4, 0xfffffff0, URZ, 0xc0, !UPT ;  /* 0xfffffff004077892 */ /* 0x000fc6000f8ec0ff */
[----:B------:R-:W-:-:S09]  /*0210*/  MOV R5, UR6 ;  /* 0x0000000600057c02 */ /* 0x000fd20008000f00 */
.L_x_2:
[----:B------:R-:W2:Y:S04]  /*0220*/  LDG.E.64 R6, desc[UR10][R4.64+-0x38] ;  /* 0xffffc80a04067981 */ /* 0x000ea8000c1e1b00 */
[----:B------:R-:W3:Y:S04]  /*0230*/  LDG.E.64 R10, desc[UR10][R4.64+-0x30] ;  /* 0xffffd00a040a7981 */ /* 0x000ee8000c1e1b00 */
[----:B------:R-:W4:Y:S04]  /*0240*/  LDG.E.64 R20, desc[UR10][R4.64+-0x28] ;  /* 0xffffd80a04147981 */ /* 0x000f28000c1e1b00 */
[----:B------:R-:W5:Y:S04]  /*0250*/  LDG.E.64 R14, desc[UR10][R4.64+-0x20] ;  /* 0xffffe00a040e7981 */ /* 0x000f68000c1e1b00 */
[----:B------:R-:W5:Y:S04]  /*0260*/  LDG.E.64 R16, desc[UR10][R4.64+-0x18] ;  /* 0xffffe80a04107981 */ /* 0x000f68000c1e1b00 */
[----:B------:R-:W5:Y:S01]  /*0270*/  LDG.E.64 R18, desc[UR10][R4.64+-0x10] ;  /* 0xfffff00a04127981 */ /* 0x000f62000c1e1b00 */
[----:B------:R-:W-:Y:S01]  /*0280*/  IMAD.MOV.U32 R24, RZ, RZ, RZ ;  /* 0x000000ffff187224 */ /* 0x000fe200078e00ff */
[----:B--2---:R-:W-:-:S02]  /*0290*/  DADD R22, R2, -R6 ;  /* 0x0000000002167229 */ /* 0x004fc40000000806 */
[----:B------:R-:W2:Y:S06]  /*02a0*/  LDG.E.64 R6, desc[UR10][R4.64+-0x8] ;  /* 0xfffff80a04067981 */ /* 0x000eac000c1e1b00 */
[C-C-:B------:R-:W-:Y:S02]  /*02b0*/  DSETP.GEU.AND P3, PT, |R22|.reuse, R8.reuse, PT ;  /* 0x000000081600722a */ /* 0x140fe40003f6e200 */
[----:B------:R-:W-:-:S04]  /*02c0*/  DADD R22, -|R22|, R8 ;  /* 0x0000000016167229 */ /* 0x000fc80000000308 */
[----:B------:R-:W-:Y:S01]  /*02d0*/  FSEL R25, RZ, 1.875, P3 ;  /* 0x3ff00000ff197808 */ /* 0x000fe20001800000 */
[----:B---3--:R-:W-:-:S05]  /*02e0*/  DADD R10, R2, -R10 ;  /* 0x00000000020a7229 */ /* 0x008fca000000080a */
[----:B------:R-:W-:Y:S01]  /*02f0*/  DFMA R22, -R22, R24, R8 ;  /* 0x000000181616722b */ /* 0x000fe20000000108 */
[----:B------:R-:W3:Y:S07]  /*0300*/  LDG.E.64 R8, desc[UR10][R4.64] ;  /* 0x0000000a04087981 */ /* 0x000eee000c1e1b00 */
[----:B------:R-:W-:Y:S02]  /*0310*/  DSETP.GEU.AND P4, PT, |R10|, R22, PT ;  /* 0x000000160a00722a */ /* 0x000fe40003f8e200 */
[----:B------:R-:W-:-:S04]  /*0320*/  DADD R10, R22, -|R10| ;  /* 0x00000000160a7229 */ /* 0x000fc80000000c0a */
[----:B------:R-:W-:-:S06]  /*0330*/  FSEL R25, RZ, 1.875, P4 ;  /* 0x3ff00000ff197808 */ /* 0x000fcc0002000000 */
[----:B------:R-:W-:Y:S01]  /*0340*/  DFMA R22, -R10, R24, R22 ;  /* 0x000000180a16722b */ /* 0x000fe20000000116 */
[----:B------:R-:W3:Y:S01]  /*0350*/  LDG.E.64 R10, desc[UR10][R4.64+0x8] ;  /* 0x0000080a040a7981 */ /* 0x000ee2000c1e1b00 */
[----:B----4-:R-:W-:-:S08]  /*0360*/  DADD R20, R2, -R20 ;  /* 0x0000000002147229 */ /* 0x010fd00000000814 */
[----:B------:R-:W-:Y:S02]  /*0370*/  DSETP.GEU.AND P5, PT, |R20|, R22, PT ;  /* 0x000000161400722a */ /* 0x000fe40003fae200 */
[----:B------:R-:W-:-:S04]  /*0380*/  DADD R20, R22, -|R20| ;  /* 0x0000000016147229 */ /* 0x000fc80000000c14 */
[----:B------:R-:W-:-:S06]  /*0390*/  FSEL R25, RZ, 1.875, P5 ;  /* 0x3ff00000ff197808 */ /* 0x000fcc0002800000 */
[----:B------:R-:W-:Y:S02]  /*03a0*/  DFMA R22, -R20, R24, R22 ;  /* 0x000000181416722b */ /* 0x000fe40000000116 */
[----:B-----5:R-:W-:Y:S01]  /*03b0*/  DADD R20, R2, -R14 ;  /* 0x0000000002147229 */ /* 0x020fe2000000080e */
[----:B------:R-:W4:Y:S07]  /*03c0*/  LDG.E.64 R14, desc[UR10][R4.64+0x10] ;  /* 0x0000100a040e7981 */ /* 0x000f2e000c1e1b00 */
[----:B------:R-:W-:-:S02]  /*03d0*/  DSETP.GEU.AND P6, PT, |R20|, R22, PT ;  /* 0x000000161400722a */ /* 0x000fc40003fce200 */
[----:B------:R-:W-:-:S04]  /*03e0*/  DADD R20, R22, -|R20| ;  /* 0x0000000016147229 */ /* 0x000fc80000000c14 */
[----:B------:R-:W-:-:S06]  /*03f0*/  FSEL R25, RZ, 1.875, P6 ;  /* 0x3ff00000ff197808 */ /* 0x000fcc0003000000 */
[----:B------:R-:W-:Y:S02]  /*0400*/  DFMA R22, -R20, R24, R22 ;  /* 0x000000181416722b */ /* 0x000fe40000000116 */
[----:B------:R-:W-:Y:S01]  /*0410*/  DADD R20, R2, -R16 ;  /* 0x0000000002147229 */ /* 0x000fe20000000810 */
[----:B------:R-:W5:Y:S07]  /*0420*/  LDG.E.64 R16, desc[UR10][R4.64+0x18] ;  /* 0x0000180a04107981 */ /* 0x000f6e000c1e1b00 */
        /* <DEDUP_REMOVED lines=9> */
[----:B------:R-:W-:Y:S01]  /*04c0*/  DFMA R22, -R20, R24, R22 ;  /* 0x000000181416722b */ /* 0x000fe20000000116 */
[C---:B------:R-:W-:Y:S02]  /*04d0*/  @!P3 VIADD R13, R12.reuse, 0x1 ;  /* 0x000000010c0db836 */ /* 0x040fe40000000000 */
[----:B------:R-:W-:Y:S01]  /*04e0*/  @!P4 VIADD R13, R12, 0x2 ;  /* 0x000000020c0dc836 */ /* 0x000fe20000000000 */
[----:B--2---:R-:W-:Y:S01]  /*04f0*/  DADD R20, R2, -R6 ;  /* 0x0000000002147229 */ /* 0x004fe20000000806 */
[----:B------:R-:W2:Y:S07]  /*0500*/  LDG.E.64 R6, desc[UR10][R4.64+0x28] ;  /* 0x0000280a04067981 */ /* 0x000eae000c1e1b00 */
[----:B------:R-:W-:-:S02]  /*0510*/  DSETP.GEU.AND P2, PT, |R20|, R22, PT ;  /* 0x000000161400722a */ /* 0x000fc40003f4e200 */
[----:B------:R-:W-:-:S04]  /*0520*/  DADD R20, R22, -|R20| ;  /* 0x0000000016147229 */ /* 0x000fc80000000c14 */
[----:B------:R-:W-:-:S06]  /*0530*/  FSEL R25, RZ, 1.875, P2 ;  /* 0x3ff00000ff197808 */ /* 0x000fcc0001000000 */
[----:B------:R-:W-:Y:S02]  /*0540*/  DFMA R22, -R20, R24, R22 ;  /* 0x000000181416722b */ /* 0x000fe40000000116 */
[----:B---3--:R-:W-:Y:S01]  /*0550*/  DADD R20, R2, -R8 ;  /* 0x0000000002147229 */ /* 0x008fe20000000808 */
[----:B------:R-:W3:Y:S07]  /*0560*/  LDG.E.64 R8, desc[UR10][R4.64+0x30] ;  /* 0x0000300a04087981 */ /* 0x000eee000c1e1b00 */
[----:B------:R-:W-:-:S02]  /*0570*/  DSETP.GEU.AND P3, PT, |R20|, R22, PT ;  /* 0x000000161400722a */ /* 0x000fc40003f6e200 */
[----:B------:R-:W-:-:S04]  /*0580*/  DADD R20, R22, -|R20| ;  /* 0x0000000016147229 */ /* 0x000fc80000000c14 */
[----:B------:R-:W-:-:S06]  /*0590*/  FSEL R25, RZ, 1.875, P3 ;  /* 0x3ff00000ff197808 */ /* 0x000fcc0001800000 */
[----:B------:R-:W-:Y:S02]  /*05a0*/  DFMA R22, -R20, R24, R22 ;  /* 0x000000181416722b */ /* 0x000fe40000000116 */
[----:B------:R-:W-:Y:S01]  /*05b0*/  DADD R20, R2, -R10 ;  /* 0x0000000002147229 */ /* 0x000fe2000000080a */
[----:B------:R-:W3:Y:S07]  /*05c0*/  LDG.E.64 R10, desc[UR10][R4.64+0x38] ;  /* 0x0000380a040a7981 */ /* 0x000eee000c1e1b00 */
[----:B------:R-:W-:-:S02]  /*05d0*/  DSETP.GEU.AND P4, PT, |R20|, R22, PT ;  /* 0x000000161400722a */ /* 0x000fc40003f8e200 */
[----:B------:R-:W-:-:S04]  /*05e0*/  DADD R20, R22, -|R20| ;  /* 0x0000000016147229 */ /* 0x000fc80000000c14 */
[----:B------:R-:W-:-:S06]  /*05f0*/  FSEL R25, RZ, 1.875, P4 ;  /* 0x3ff00000ff197808 */ /* 0x000fcc0002000000 */
[----:B------:R-:W-:Y:S01]  /*0600*/  DFMA R22, -R20, R24, R22 ;  /* 0x000000181416722b */ /* 0x000fe20000000116 */
[----:B------:R0:W3:Y:S01]  /*0610*/  LDG.E.64 R20, desc[UR10][R4.64+0x40] ;  /* 0x0000400a04147981 */ /* 0x0000e2000c1e1b00 */
[----:B----4-:R-:W-:Y:S01]  /*0620*/  DADD R14, R2, -R14 ;  /* 0x00000000020e7229 */ /* 0x010fe2000000080e */
[C---:B------:R-:W-:Y:S01]  /*0630*/  @!P5 VIADD R13, R12.reuse, 0x3 ;  /* 0x000000030c0dd836 */ /* 0x040fe20000000000 */
[C---:B------:R-:W-:Y:S01]  /*0640*/  @!P6 IADD3 R13, PT, PT, R12.reuse, 0x4, RZ ;  /* 0x000000040c0de810 */ /* 0x040fe20007ffe0ff */
[C---:B------:R-:W-:Y:S02]  /*0650*/  @!P0 VIADD R13, R12.reuse, 0x5 ;  /* 0x000000050c0d8836 */ /* 0x040fe40000000000 */
[C---:B------:R-:W-:Y:S02]  /*0660*/  @!P1 VIADD R13, R12.reuse, 0x6 ;  /* 0x000000060c0d9836 */ /* 0x040fe40000000000 */
[C---:B------:R-:W-:Y:S01]  /*0670*/  @!P2 VIADD R13, R12.reuse, 0x7 ;  /* 0x000000070c0da836 */ /* 0x040fe20000000000 */
[----:B------:R-:W-:Y:S01]  /*0680*/  DSETP.GEU.AND P5, PT, |R14|, R22, PT ;  /* 0x000000160e00722a */ /* 0x000fe20003fae200 */
[C---:B------:R-:W-:Y:S01]  /*0690*/  @!P3 IADD3 R13, PT, PT, R12.reuse, 0x8, RZ ;  /* 0x000000080c0db810 */ /* 0x040fe20007ffe0ff */
[----:B------:R-:W-:Y:S01]  /*06a0*/  DADD R14, R22, -|R14| ;  /* 0x00000000160e7229 */ /* 0x000fe20000000c0e */
[----:B------:R-:W-:-:S03]  /*06b0*/  @!P4 VIADD R13, R12, 0x9 ;  /* 0x000000090c0dc836 */ /* 0x000fc60000000000 */
[----:B------:R-:W-:-:S06]  /*06c0*/  FSEL R25, RZ, 1.875, P5 ;  /* 0x3ff00000ff197808 */ /* 0x000fcc0002800000 */
[----:B------:R-:W-:Y:S02]  /*06d0*/  DFMA R22, -R14, R24, R22 ;  /* 0x000000180e16722b */ /* 0x000fe40000000116 */
[----:B-----5:R-:W-:Y:S01]  /*06e0*/  DADD R16, R2, -R16 ;  /* 0x0000000002107229 */ /* 0x020fe20000000810 */
[----:B------:R-:W-:Y:S02]  /*06f0*/  IMAD.MOV.U32 R14, RZ, RZ, RZ ;  /* 0x000000ffff0e7224 */ /* 0x000fe400078e00ff */
[----:B------:R-:W-:-:S05]  /*0700*/  @!P5 VIADD R13, R12, 0xa ;  /* 0x0000000a0c0dd836 */ /* 0x000fca0000000000 */
[----:B------:R-:W-:Y:S02]  /*0710*/  DSETP.GEU.AND P6, PT, |R16|, R22, PT ;  /* 0x000000161000722a */ /* 0x000fe40003fce200 */
[----:B------:R-:W-:-:S04]  /*0720*/  DADD R16, R22, -|R16| ;  /* 0x0000000016107229 */ /* 0x000fc80000000c10 */
[----:B------:R-:W-:-:S06]  /*0730*/  FSEL R15, RZ, 1.875, P6 ;  /* 0x3ff00000ff0f7808 */ /* 0x000fcc0003000000 */
[----:B------:R-:W-:Y:S02]  /*0740*/  DFMA R16, -R16, R14, R22 ;  /* 0x0000000e1010722b */ /* 0x000fe40000000116 */
[----:B------:R-:W-:Y:S01]  /*0750*/  DADD R18, R2, -R18 ;  /* 0x0000000002127229 */ /* 0x000fe20000000812 */
[----:B------:R-:W-:-:S07]  /*0760*/  @!P6 VIADD R13, R12, 0xb ;  /* 0x0000000b0c0de836 */ /* 0x000fce0000000000 */
[----:B------:R-:W-:Y:S02]  /*0770*/  DSETP.GEU.AND P0, PT, |R18|, R16, PT ;  /* 0x000000101200722a */ /* 0x000fe40003f0e200 */
[----:B------:R-:W-:-:S04]  /*0780*/  DADD R18, R16, -|R18| ;  /* 0x0000000010127229 */ /* 0x000fc80000000c12 */
[----:B------:R-:W-:-:S06]  /*0790*/  FSEL R15, RZ, 1.875, P0 ;  /* 0x3ff00000ff0f7808 */ /* 0x000fcc0000000000 */
[----:B------:R-:W-:Y:S02]  /*07a0*/  DFMA R18, -R18, R14, R16 ;  /* 0x0000000e1212722b */ /* 0x000fe40000000110 */
[----:B------:R-:W-:Y:S01]  /*07b0*/  @!P0 VIADD R13, R12, 0xc ;  /* 0x0000000c0c0d8836 */ /* 0x000fe20000000000 */
[----:B--2---:R-:W-:-:S08]  /*07c0*/  DADD R6, R2, -R6 ;  /* 0x0000000002067229 */ /* 0x004fd00000000806 */
[----:B------:R-:W-:Y:S02]  /*07d0*/  DSETP.GEU.AND P1, PT, |R6|, R18, PT ;  /* 0x000000120600722a */ /* 0x000fe40003f2e200 */
[----:B------:R-:W-:-:S04]  /*07e0*/  DADD R6, R18, -|R6| ;  /* 0x0000000012067229 */ /* 0x000fc80000000c06 */
[----:B------:R-:W-:-:S06]  /*07f0*/  FSEL R15, RZ, 1.875, P1 ;  /* 0x3ff00000ff0f7808 */ /* 0x000fcc0000800000 */
[----:B------:R-:W-:Y:S02]  /*0800*/  DFMA R6, -R6, R14, R18 ;  /* 0x0000000e0606722b */ /* 0x000fe40000000112 */
[----:B---3--:R-:W-:Y:S01]  /*0810*/  DADD R8, R2, -R8 ;  /* 0x0000000002087229 */ /* 0x008fe20000000808 */
[----:B------:R-:W-:-:S07]  /*0820*/  @!P1 VIADD R13, R12, 0xd ;  /* 0x0000000d0c0d9836 */ /* 0x000fce0000000000 */
[----:B------:R-:W-:Y:S02]  /*0830*/  DSETP.GEU.AND P2, PT, |R8|, R6, PT ;  /* 0x000000060800722a */ /* 0x000fe40003f4e200 */
[----:B------:R-:W-:-:S04]  /*0840*/  DADD R8, R6, -|R8| ;  /* 0x0000000006087229 */ /* 0x000fc80000000c08 */
[----:B------:R-:W-:-:S06]  /*0850*/  FSEL R15, RZ, 1.875, P2 ;  /* 0x3ff00000ff0f7808 */ /* 0x000fcc0001000000 */
[----:B------:R-:W-:Y:S02]  /*0860*/  DFMA R8, -R8, R14, R6 ;  /* 0x0000000e0808722b */ /* 0x000fe40000000106 */
[----:B------:R-:W-:Y:S01]  /*0870*/  DADD R10, R2, -R10 ;  /* 0x00000000020a7229 */ /* 0x000fe2000000080a */
[----:B------:R-:W-:Y:S01]  /*0880*/  MOV R6, RZ ;  /* 0x000000ff00067202 */ /* 0x000fe20000000f00 */
[----:B------:R-:W-:Y:S01]  /*0890*/  @!P2 VIADD R13, R12, 0xe ;  /* 0x0000000e0c0da836 */ /* 0x000fe20000000000 */
[----:B0-----:R-:W-:-:S04]  /*08a0*/  IADD3 R4, P2, PT, R4, 0x80, RZ ;  /* 0x0000008004047810 */ /* 0x001fc80007f5e0ff */
[----:B------:R-:W-:Y:S01]  /*08b0*/  IADD3.X R5, PT, PT, RZ, R5, RZ, P2, !PT ;  /* 0x00000005ff057210 */ /* 0x000fe200017fe4ff */
[----:B------:R-:W-:Y:S02]  /*08c0*/  DSETP.GEU.AND P3, PT, |R10|, R8, PT ;  /* 0x000000080a00722a */ /* 0x000fe40003f6e200 */
[----:B------:R-:W-:-:S04]  /*08d0*/  DADD R10, R8, -|R10| ;  /* 0x00000000080a7229 */ /* 0x000fc80000000c0a */
[----:B------:R-:W-:Y:S01]  /*08e0*/  FSEL R7, RZ, 1.875, P3 ;  /* 0x3ff00000ff077808 */ /* 0x000fe20001800000 */
[----:B------:R-:W-:-:S05]  /*08f0*/  DADD R20, R2, -R20 ;  /* 0x0000000002147229 */ /* 0x000fca0000000814 */
[----:B------:R-:W-:Y:S02]  /*0900*/  DFMA R8, -R10, R6, R8 ;  /* 0x000000060a08722b */ /* 0x000fe40000000108 */
[C---:B------:R-:W-:Y:S02]  /*0910*/  @!P3 VIADD R13, R12.reuse, 0xf ;  /* 0x0000000f0c0db836 */ /* 0x040fe40000000000 */
[----:B------:R-:W-:-:S05]  /*0920*/  VIADD R12, R12, 0x10 ;  /* 0x000000100c0c7836 */ /* 0x000fca0000000000 */
[----:B------:R-:W-:Y:S01]  /*0930*/  ISETP.NE.AND P1, PT, R12, UR7, PT ;  /* 0x000000070c007c0c */ /* 0x000fe2000bf25270 */
[----:B------:R-:W-:Y:S02]  /*0940*/  DSETP.GEU.AND P0, PT, |R20|, R8, PT ;  /* 0x000000081400722a */ /* 0x000fe40003f0e200 */
[----:B------:R-:W-:-:S04]  /*0950*/  DADD R20, R8, -|R20| ;  /* 0x0000000008147229 */ /* 0x000fc80000000c14 */
[----:B------:R-:W-:Y:S02]  /*0960*/  FSEL R7, RZ, 1.875, P0 ;  /* 0x3ff00000ff077808 */ /* 0x000fe40000000000 */
[----:B------:R-:W-:-:S04]  /*0970*/  SEL R13, R12, R13, !P0 ;  /* 0x0000000d0c0d7207 */ /* 0x000fc80004000000 */
[----:B------:R-:W-:Y:S01]  /*0980*/  DFMA R8, -R20, R6, R8 ;  /* 0x000000061408722b */ /* 0x000fe20000000108 */
[----:B------:R-:W-:Y:S10]  /*0990*/  @P1 BRA `(.L_x_2) ;  /* 0xfffffff800201947 */ /* 0x000ff4000383ffff */
[----:B------:R-:W-:-:S07]  /*09a0*/  VIADD R12, R12, 0x1 ;  /* 0x000000010c0c7836 */ /* 0x000fce0000000000 */
.L_x_1:
[----:B------:R-:W-:-:S09]  /*09b0*/  UISETP.NE.AND UP0, UPT, UR8, URZ, UPT ;  /* 0x000000ff0800728c */ /* 0x000fd2000bf05270 */
[----:B------:R-:W-:Y:S05]  /*09c0*/  BRA.U !UP0, `(.L_x_0) ;  /* 0x0000000508f47547 */ /* 0x000fea000b800000 */
[----:B------:R-:W-:Y:S02]  /*09d0*/  UISETP.GE.U32.AND UP0, UPT, UR8, 0x8, UPT ;  /* 0x000000080800788c */ /* 0x000fe4000bf06070 */
[----:B------:R-:W-:-:S04]  /*09e0*/  ULOP3.LUT UR5, UR4, 0x7, URZ, 0xc0, !UPT ;  /* 0x0000000704057892 */ /* 0x000fc8000f8ec0ff */
[----:B------:R-:W-:-:S03]  /*09f0*/  UISETP.NE.AND UP1, UPT, UR5, URZ, UPT ;  /* 0x000000ff0500728c */ /* 0x000fc6000bf25270 */
[----:B------:R-:W-:Y:S08]  /*0a00*/  BRA.U !UP0, `(.L_x_3) ;  /* 0x0000000108fc7547 */ /* 0x000ff0000b800000 */
[----:B------:R-:W0:Y:S02]  /*0a10*/  LDC.64 R22, c[0x0][0x390] ;  /* 0x0000e400ff167b82 */ /* 0x000e240000000a00 */
[----:B0-----:R-:W-:-:S05]  /*0a20*/  IMAD.WIDE.U32 R22, R12, 0x8, R22 ;  /* 0x000000080c167825 */ /* 0x001fca00078e0016 */
[----:B------:R-:W2:Y:S04]  /*0a30*/  LDG.E.64 R24, desc[UR10][R22.64] ;  /* 0x0000000a16187981 */ /* 0x000ea8000c1e1b00 */
[----:B------:R-:W3:Y:S04]  /*0a40*/  LDG.E.64 R4, desc[UR10][R22.64+0x8] ;  /* 0x0000080a16047981 */ /* 0x000ee8000c1e1b00 */
[----:B------:R-:W4:Y:S04]  /*0a50*/  LDG.E.64 R6, desc[UR10][R22.64+0x10] ;  /* 0x0000100a16067981 */ /* 0x000f28000c1e1b00 */
[----:B------:R-:W5:Y:S04]  /*0a60*/  LDG.E.64 R10, desc[UR10][R22.64+0x18] ;  /* 0x0000180a160a7981 */ /* 0x000f68000c1e1b00 */
[----:B------:R-:W5:Y:S04]  /*0a70*/  LDG.E.64 R14, desc[UR10][R22.64+0x20] ;  /* 0x0000200a160e7981 */ /* 0x000f68000c1e1b00 */
[----:B------:R-:W5:Y:S04]  /*0a80*/  LDG.E.64 R16, desc[UR10][R22.64+0x28] ;  /* 0x0000280a16107981 */ /* 0x000f68000c1e1b00 */
[----:B------:R-:W5:Y:S04]  /*0a90*/  LDG.E.64 R18, desc[UR10][R22.64+0x30] ;  /* 0x0000300a16127981 */ /* 0x000f68000c1e1b00 */
[----:B------:R-:W5:Y:S01]  /*0aa0*/  LDG.E.64 R20, desc[UR10][R22.64+0x38] ;  /* 0x0000380a16147981 */ /* 0x000f62000c1e1b00 */
[----:B------:R-:W-:Y:S01]  /*0ab0*/  IMAD.MOV.U32 R26, RZ, RZ, RZ ;  /* 0x000000ffff1a7224 */ /* 0x000fe200078e00ff */
[----:B--2---:R-:W-:-:S02]  /*0ac0*/  DADD R24, R2, -R24 ;  /* 0x0000000002187229 */ /* 0x004fc40000000818 */
[----:B---3--:R-:W-:-:S06]  /*0ad0*/  DADD R4, R2, -R4 ;  /* 0x0000000002047229 */ /* 0x008fcc0000000804 */
[----:B------:R-:W-:Y:S02]  /*0ae0*/  DSETP.GEU.AND P3, PT, |R24|, R8, PT ;  /* 0x000000081800722a */ /* 0x000fe40003f6e200 */
[----:B------:R-:W-:Y:S02]  /*0af0*/  DADD R24, R8, -|R24| ;  /* 0x0000000008187229 */ /* 0x000fe40000000c18 */
[C---:B----4-:R-:W-:Y:S02]  /*0b00*/  DADD R6, R2.reuse, -R6 ;  /* 0x0000000002067229 */ /* 0x050fe40000000806 */
[----:B------:R-:W-:Y:S01]  /*0b10*/  FSEL R27, RZ, 1.875, P3 ;  /* 0x3ff00000ff1b7808 */ /* 0x000fe20001800000 */
[C---:B-----5:R-:W-:Y:S01]  /*0b20*/  DADD R10, R2.reuse, -R10 ;  /* 0x00000000020a7229 */ /* 0x060fe2000000080a */
[----:B------:R-:W-:Y:S01]  /*0b30*/  SEL R13, R12, R13, !P3 ;  /* 0x0000000d0c0d7207 */ /* 0x000fe20005800000 */
[----:B------:R-:W-:-:S03]  /*0b40*/  DADD R14, R2, -R14 ;  /* 0x00000000020e7229 */ /* 0x000fc6000000080e */
[----:B------:R-:W-:Y:S01]  /*0b50*/  DFMA R8, -R24, R26, R8 ;  /* 0x0000001a1808722b */ /* 0x000fe20000000108 */
[----:B------:R-:W-:Y:S01]  /*0b60*/  IMAD.MOV.U32 R24, RZ, RZ, RZ ;  /* 0x000000ffff187224 */ /* 0x000fe200078e00ff */
[C---:B------:R-:W-:Y:S02]  /*0b70*/  DADD R16, R2.reuse, -R16 ;  /* 0x0000000002107229 */ /* 0x040fe40000000810 */
[----:B------:R-:W-:-:S04]  /*0b80*/  DADD R18, R2, -R18 ;  /* 0x0000000002127229 */ /* 0x000fc80000000812 */
[----:B------:R-:W-:Y:S02]  /*0b90*/  DSETP.GEU.AND P4, PT, |R4|, R8, PT ;  /* 0x000000080400722a */ /* 0x000fe40003f8e200 */
[----:B------:R-:W-:Y:S02]  /*0ba0*/  DADD R4, R8, -|R4| ;  /* 0x0000000008047229 */ /* 0x000fe40000000c04 */
[----:B------:R-:W-:Y:S02]  /*0bb0*/  DADD R20, R2, -R20 ;  /* 0x0000000002147229 */ /* 0x000fe40000000814 */
[----:B------:R-:W-:-:S06]  /*0bc0*/  FSEL R25, RZ, 1.875, P4 ;  /* 0x3ff00000ff197808 */ /* 0x000fcc0002000000 */
[----:B------:R-:W-:Y:S01]  /*0bd0*/  DFMA R4, -R4, R24, R8 ;  /* 0x000000180404722b */ /* 0x000fe20000000108 */
[----:B------:R-:W-:Y:S02]  /*0be0*/  IMAD.MOV.U32 R8, RZ, RZ, RZ ;  /* 0x000000ffff087224 */ /* 0x000fe400078e00ff */
[----:B------:R-:W-:-:S05]  /*0bf0*/  @!P4 VIADD R13, R12, 0x1 ;  /* 0x000000010c0dc836 */ /* 0x000fca0000000000 */
[----:B------:R-:W-:Y:S02]  /*0c00*/  DSETP.GEU.AND P5, PT, |R6|, R4, PT ;  /* 0x000000040600722a */ /* 0x000fe40003fae200 */
[----:B------:R-:W-:-:S04]  /*0c10*/  DADD R6, R4, -|R6| ;  /* 0x0000000004067229 */ /* 0x000fc80000000c06 */
[----:B------:R-:W-:-:S06]  /*0c20*/  FSEL R9, RZ, 1.875, P5 ;  /* 0x3ff00000ff097808 */ /* 0x000fcc0002800000 */
[----:B------:R-:W-:Y:S01]  /*0c30*/  DFMA R6, -R6, R8, R4 ;  /* 0x000000080606722b */ /* 0x000fe20000000104 */
[----:B------:R-:W-:Y:S01]  /*0c40*/  MOV R4, RZ ;  /* 0x000000ff00047202 */ /* 0x000fe20000000f00 */
[----:B------:R-:W-:-:S06]  /*0c50*/  @!P5 VIADD R13, R12, 0x2 ;  /* 0x000000020c0dd836 */ /* 0x000fcc0000000000 */
[----:B------:R-:W-:Y:S02]  /*0c60*/  DSETP.GEU.AND P6, PT, |R10|, R6, PT ;  /* 0x000000060a00722a */ /* 0x000fe40003fce200 */
[----:B------:R-:W-:-:S04]  /*0c70*/  DADD R10, R6, -|R10| ;  /* 0x00000000060a7229 */ /* 0x000fc80000000c0a */
[----:B------:R-:W-:-:S06]  /*0c80*/  FSEL R5, RZ, 1.875, P6 ;  /* 0x3ff00000ff057808 */ /* 0x000fcc0003000000 */
[----:B------:R-:W-:Y:S02]  /*0c90*/  DFMA R10, -R10, R4, R6 ;  /* 0x000000040a0a722b */ /* 0x000fe40000000106 */
        /* <DEDUP_REMOVED lines=10> */
[----:B------:R-:W-:-:S06]  /*0d40*/  @!P1 IADD3 R13, PT, PT, R12, 0x5, RZ ;  /* 0x000000050c0d9810 */ /* 0x000fcc0007ffe0ff */
        /* <DEDUP_REMOVED lines=9> */
[C---:B------:R-:W-:Y:S02]  /*0de0*/  @!P3 VIADD R13, R12.reuse, 0x7 ;  /* 0x000000070c0db836 */ /* 0x040fe40000000000 */
[----:B------:R-:W-:-:S07]  /*0df0*/  VIADD R12, R12, 0x8 ;  /* 0x000000080c0c7836 */ /* 0x000fce0000000000 */
.L_x_3:
        /* <DEDUP_REMOVED lines=10> */
[----:B------:R-:W5:Y:S01]  /*0ea0*/  LDG.E.64 R6, desc[UR10][R10.64+0x18] ;  /* 0x0000180a0a067981 */ /* 0x000f62000c1e1b00 */
[----:B------:R-:W-:Y:S01]  /*0eb0*/  MOV R16, RZ ;  /* 0x000000ff00107202 */ /* 0x000fe20000000f00 */
[----:B--2---:R-:W-:-:S02]  /*0ec0*/  DADD R14, R2, -R14 ;  /* 0x00000000020e7229 */ /* 0x004fc4000000080e */
[----:B---3--:R-:W-:-:S06]  /*0ed0*/  DADD R18, R2, -R18 ;  /* 0x0000000002127229 */ /* 0x008fcc0000000812 */
[----:B------:R-:W-:Y:S02]  /*0ee0*/  DSETP.GEU.AND P0, PT, |R14|, R8, PT ;  /* 0x000000080e00722a */ /* 0x000fe40003f0e200 */
[----:B------:R-:W-:Y:S02]  /*0ef0*/  DADD R14, R8, -|R14| ;  /* 0x00000000080e7229 */ /* 0x000fe40000000c0e */
[C---:B----4-:R-:W-:Y:S02]  /*0f00*/  DADD R4, R2.reuse, -R4 ;  /* 0x0000000002047229 */ /* 0x050fe40000000804 */
[----:B------:R-:W-:Y:S01]  /*0f10*/  FSEL R17, RZ, 1.875, P0 ;  /* 0x3ff00000ff117808 */ /* 0x000fe20000000000 */
[----:B-----5:R-:W-:Y:S01]  /*0f20*/  DADD R6, R2, -R6 ;  /* 0x0000000002067229 */ /* 0x020fe20000000806 */
[----:B------:R-:W-:-:S04]  /*0f30*/  SEL R13, R12, R13, !P0 ;  /* 0x0000000d0c0d7207 */ /* 0x000fc80004000000 */
[----:B------:R-:W-:Y:S01]  /*0f40*/  DFMA R14, -R14, R16, R8 ;  /* 0x000000100e0e722b */ /* 0x000fe20000000108 */
[----:B------:R-:W-:-:S07]  /*0f50*/  IMAD.MOV.U32 R8, RZ, RZ, RZ ;  /* 0x000000ffff087224 */ /* 0x000fce00078e00ff */
        /* <DEDUP_REMOVED lines=14> */
[C---:B------:R-:W-:Y:S01]  /*1040*/  @!P3 IADD3 R13, PT, PT, R12.reuse, 0x3, RZ ;  /* 0x000000030c0db810 */ /* 0x040fe20007ffe0ff */
[----:B------:R-:W-:-:S08]  /*1050*/  VIADD R12, R12, 0x4 ;  /* 0x000000040c0c7836 */ /* 0x000fd00000000000 */
.L_x_4:
[----:B------:R-:W-:Y:S05]  /*1060*/  BRA.U !UP1, `(.L_x_0) ;  /* 0x00000001094c7547 */ /* 0x000fea000b800000 */
[----:B------:R-:W0:Y:S01]  /*1070*/  LDC.64 R4, c[0x0][0x390] ;  /* 0x0000e400ff047b82 */ /* 0x000e220000000a00 */
[----:B------:R-:W-:Y:S01]  /*1080*/  UIADD3 UR4, UPT, UPT, -UR4, URZ, URZ ;  /* 0x000000ff04047290 */ /* 0x000fe2000fffe1ff */
[----:B0-----:R-:W-:-:S04]  /*1090*/  IMAD.WIDE.U32 R4, R12, 0x8, R4 ;  /* 0x000000080c047825 */ /* 0x001fc800078e0004 */
[----:B------:R-:W-:Y:S02]  /*10a0*/  IMAD.MOV.U32 R6, RZ, RZ, R4 ;  /* 0x000000ffff067224 */ /* 0x000fe400078e0004 */
[----:B------:R-:W-:-:S07]  /*10b0*/  IMAD.MOV.U32 R7, RZ, RZ, R5 ;  /* 0x000000ffff077224 */ /* 0x000fce00078e0005 */
.L_x_5:
[----:B------:R0:W2:Y:S01]  /*10c0*/  LDG.E.64 R4, desc[UR10][R6.64] ;  /* 0x0000000a06047981 */ /* 0x0000a2000c1e1b00 */
[----:B------:R-:W-:Y:S01]  /*10d0*/  UIADD3 UR4, UPT, UPT, UR4, 0x1, URZ ;  /* 0x0000000104047890 */ /* 0x000fe2000fffe0ff */
[----:B------:R-:W-:-:S03]  /*10e0*/  MOV R10, RZ ;  /* 0x000000ff000a7202 */ /* 0x000fc60000000f00 */
[----:B------:R-:W-:Y:S01]  /*10f0*/  UISETP.NE.AND UP0, UPT, UR4, URZ, UPT ;  /* 0x000000ff0400728c */ /* 0x000fe2000bf05270 */
[----:B0-----:R-:W-:-:S05]  /*1100*/  IADD3 R6, P1, PT, R6, 0x8, RZ ;  /* 0x0000000806067810 */ /* 0x001fca0007f3e0ff */
[----:B------:R-:W-:Y:S01]  /*1110*/  IMAD.X R7, RZ, RZ, R7, P1 ;  /* 0x000000ffff077224 */ /* 0x000fe200008e0607 */
[----:B--2---:R-:W-:-:S08]  /*1120*/  DADD R4, R2, -R4 ;  /* 0x0000000002047229 */ /* 0x004fd00000000804 */
[C-C-:B------:R-:W-:Y:S02]  /*1130*/  DSETP.GEU.AND P0, PT, |R4|.reuse, R8.reuse, PT ;  /* 0x000000080400722a */ /* 0x140fe40003f0e200 */
[----:B------:R-:W-:-:S04]  /*1140*/  DADD R4, -|R4|, R8 ;  /* 0x0000000004047229 */ /* 0x000fc80000000308 */
[----:B------:R-:W-:Y:S02]  /*1150*/  FSEL R11, RZ, 1.875, P0 ;  /* 0x3ff00000ff0b7808 */ /* 0x000fe40000000000 */
[C---:B------:R-:W-:Y:S01]  /*1160*/  SEL R13, R12.reuse, R13, !P0 ;  /* 0x0000000d0c0d7207 */ /* 0x040fe20004000000 */
[----:B------:R-:W-:-:S03]  /*1170*/  VIADD R12, R12, 0x1 ;  /* 0x000000010c0c7836 */ /* 0x000fc60000000000 */
[----:B------:R-:W-:Y:S01]  /*1180*/  DFMA R8, -R4, R10, R8 ;  /* 0x0000000a0408722b */ /* 0x000fe20000000108 */
[----:B------:R-:W-:Y:S10]  /*1190*/  BRA.U UP0, `(.L_x_5) ;  /* 0xfffffffd00c87547 */ /* 0x000ff4000b83ffff */
.L_x_0:
[----:B------:R-:W0:Y:S02]  /*11a0*/  LDC.64 R2, c[0x0][0x3a0] ;  /* 0x0000e800ff027b82 */ /* 0x000e240000000a00 */
[----:B0-----:R-:W-:-:S05]  /*11b0*/  IMAD.WIDE R2, R0, 0x4, R2 ;  /* 0x0000000400027825 */ /* 0x001fca00078e0202 */
[----:B------:R-:W-:Y:S01]  /*11c0*/  STG.E desc[UR10][R2.64], R13 ;  /* 0x0000000d02007986 */ /* 0x000fe2000c10190a */
[----:B------:R-:W-:Y:S05]  /*11d0*/  EXIT ;  /* 0x000000000000794d */ /* 0x000fea0003800000 */
.L_x_6:
[----:B------:R-:W-:-:S00]  /*11e0*/  BRA `(.L_x_6) ;  /* 0xfffffffc00fc7947 */ /* 0x000fc0000383ffff */
[----:B------:R-:W-:-:S00]  /*11f0*/  NOP ;  /* 0x0000000000007918 */ /* 0x000fc00000000000 */
        /* <DEDUP_REMOVED lines=8> */
.L_x_12:


//--------------------- .text._Z11groupKernelPfjS_jPj --------------------------
	.section	.text._Z11groupKernelPfjS_jPj,"ax",@progbits
	.align	128
        .global         _Z11groupKernelPfjS_jPj
        .type           _Z11groupKernelPfjS_jPj,@function
        .size           _Z11groupKernelPfjS_jPj,(.L_x_13 - _Z11groupKernelPfjS_jPj)
        .other          _Z11groupKernelPfjS_jPj,@"STO_CUDA_ENTRY STV_DEFAULT"
_Z11groupKernelPfjS_jPj:
.text._Z11groupKernelPfjS_jPj:
        /* <DEDUP_REMOVED lines=8> */
[----:B------:R-:W0:Y:S01]  /*0080*/  LDC R7, c[0x0][0x398] ;  /* 0x0000e600ff077b82 */ /* 0x000e220000000800 */
[----:B------:R-:W1:Y:S01]  /*0090*/  LDCU.64 UR6, c[0x0][0x358] ;  /* 0x00006b00ff0677ac */ /* 0x000e620008000a00 */
[----:B------:R-:W-:Y:S01]  /*00a0*/  HFMA2 R4, -RZ, RZ, 0, 0 ;  /* 0x00000000ff047431 */ /* 0x000fe200000001ff */
[----:B0-----:R-:W-:-:S13]  /*00b0*/  ISETP.GE.U32.AND P0, PT, R7, 0x2, PT ;  /* 0x000000020700780c */ /* 0x001fda0003f06070 */
[----:B-1----:R-:W-:Y:S05]  /*00c0*/  @!P0 BRA `(.L_x_7) ;  /* 0x0000000800548947 */ /* 0x002fea0003800000 */
[----:B------:R-:W0:Y:S08]  /*00d0*/  LDC.64 R10, c[0x0][0x380] ;  /* 0x0000e000ff0a7b82 */ /* 0x000e300000000a00 */
[----:B------:R-:W1:Y:S01]  /*00e0*/  LDC.64 R12, c[0x0][0x390] ;  /* 0x0000e400ff0c7b82 */ /* 0x000e620000000a00 */
[----:B0-----:R-:W-:-:S05]  /*00f0*/  IMAD.WIDE R10, R0, 0x4, R10 ;  /* 0x00000004000a7825 */ /* 0x001fca00078e020a */
[----:B------:R-:W2:Y:S04]  /*0100*/  LDG.E R5, desc[UR6][R10.64] ;  /* 0x000000060a057981 */ /* 0x000ea8000c1e1900 */
[----:B-1----:R-:W2:Y:S01]  /*0110*/  LDG.E R12, desc[UR6][R12.64] ;  /* 0x000000060c0c7981 */ /* 0x002ea2000c1e1900 */
[----:B------:R-:W-:-:S05]  /*0120*/  VIADD R2, R7, 0xfffffffe ;  /* 0xfffffffe07027836 */ /* 0x000fca0000000000 */
[----:B------:R-:W-:Y:S02]  /*0130*/  ISETP.GE.U32.AND P0, PT, R2, 0x7, PT ;  /* 0x000000070200780c */ /* 0x000fe40003f06070 */
[----:B------:R-:W-:Y:S01]  /*0140*/  IADD3 R7, PT, PT, R7, -0x1, RZ ;  /* 0xffffffff07077810 */ /* 0x000fe20007ffe0ff */
[----:B------:R-:W-:Y:S01]  /*0150*/  IMAD.MOV.U32 R4, RZ, RZ, RZ ;  /* 0x000000ffff047224 */ /* 0x000fe200078e00ff */
[----:B------:R-:W-:Y:S02]  /*0160*/  MOV R3, 0x1 ;  /* 0x0000000100037802 */ /* 0x000fe40000000f00 */
[----:B------:R-:W-:Y:S01]  /*0170*/  LOP3.LUT R8, R7, 0x7, RZ, 0xc0, !PT ;  /* 0x0000000707087812 */ /* 0x000fe200078ec0ff */
[----:B--2---:R-:W-:-:S04]  /*0180*/  FADD R6, R5, -R12 ;  /* 0x8000000c05067221 */ /* 0x004fc80000000000 */
[----:B------:R-:W-:Y:S02]  /*0190*/  FADD R6, |R6|, -RZ ;  /* 0x800000ff06067221 */ /* 0x000fe40000000200 */
[----:B------:R-:W-:Y:S05]  /*01a0*/  @!P0 BRA `(.L_x_8) ;  /* 0x0000000400188947 */ /* 0x000fea0003800000 */
[----:B------:R-:W0:Y:S01]  /*01b0*/  LDCU.64 UR4, c[0x0][0x390] ;  /* 0x00007200ff0477ac */ /* 0x000e220008000a00 */
[----:B------:R-:W-:Y:S01]  /*01c0*/  LOP3.LUT R9, R7, 0xfffffff8, RZ, 0xc0, !PT ;  /* 0xfffffff807097812 */ /* 0x000fe200078ec0ff */
[----:B------:R-:W-:Y:S01]  /*01d0*/  IMAD.MOV.U32 R14, RZ, RZ, RZ ;  /* 0x000000ffff0e7224 */ /* 0x000fe200078e00ff */
[----:B------:R-:W-:Y:S01]  /*01e0*/  MOV R4, RZ ;  /* 0x000000ff00047202 */ /* 0x000fe20000000f00 */
[----:B0-----:R-:W-:-:S04]  /*01f0*/  UIADD3 UR4, UP0, UPT, UR4, 0x10, URZ ;  /* 0x0000001004047890 */ /* 0x001fc8000ff1e0ff */
[----:B------:R-:W-:Y:S02]  /*0200*/  UIADD3.X UR5, UPT, UPT, URZ, UR5, URZ, UP0, !UPT ;  /* 0x00000005ff057290 */ /* 0x000fe400087fe4ff */
[----:B------:R-:W-:-:S04]  /*0210*/  IMAD.U32 R2, RZ, RZ, UR4 ;  /* 0x00000004ff027e24 */ /* 0x000fc8000f8e00ff */
[----:B------:R-:W-:-:S07]  /*0220*/  MOV R3, UR5 ;  /* 0x0000000500037c02 */ /* 0x000fce0008000f00 */
.L_x_9:
[----:B------:R-:W2:Y:S04]  /*0230*/  LDG.E R22, desc[UR6][R2.64+-0xc] ;  /* 0xfffff40602167981 */ /* 0x000ea8000c1e1900 */
[----:B------:R-:W3:Y:S04]  /*0240*/  LDG.E R24, desc[UR6][R2.64+-0x8] ;  /* 0xfffff80602187981 */ /* 0x000ee8000c1e1900 */
[----:B------:R-:W4:Y:S04]  /*0250*/  LDG.E R26, desc[UR6][R2.64+-0x4] ;  /* 0xfffffc06021a7981 */ /* 0x000f28000c1e1900 */
[----:B------:R-:W5:Y:S04]  /*0260*/  LDG.E R20, desc[UR6][R2.64] ;  /* 0x0000000602147981 */ /* 0x000f68000c1e1900 */
[----:B------:R-:W4:Y:S04]  /*0270*/  LDG.E R18, desc[UR6][R2.64+0x4] ;  /* 0x0000040602127981 */ /* 0x000f28000c1e1900 */
[----:B------:R-:W4:Y:S04]  /*0280*/  LDG.E R12, desc[UR6][R2.64+0x8] ;  /* 0x00000806020c7981 */ /* 0x000f28000c1e1900 */
[----:B------:R-:W4:Y:S04]  /*0290*/  LDG.E R16, desc[UR6][R2.64+0xc] ;  /* 0x00000c0602107981 */ /* 0x000f28000c1e1900 */
[----:B------:R-:W4:Y:S01]  /*02a0*/  LDG.E R10, desc[UR6][R2.64+0x10] ;  /* 0x00001006020a7981 */ /* 0x000f22000c1e1900 */
[----:B--2---:R-:W-:-:S04]  /*02b0*/  FADD R11, R5, -R22 ;  /* 0x80000016050b7221 */ /* 0x004fc80000000000 */
[C---:B------:R-:W-:Y:S01]  /*02c0*/  FADD R15, -|R11|.reuse, R6 ;  /* 0x000000060b0f7221 */ /* 0x040fe20000000300 */
[-C--:B------:R-:W-:Y:S01]  /*02d0*/  FSET.BF.LT.AND R13, |R11|, R6.reuse, PT ;  /* 0x000000060b0d720a */ /* 0x080fe20003801200 */
[----:B---3--:R-:W-:Y:S01]  /*02e0*/  FADD R22, R5, -R24 ;  /* 0x8000001805167221 */ /* 0x008fe20000000000 */
[----:B------:R-:W-:-:S03]  /*02f0*/  FSETP.GEU.AND P1, PT, |R11|, R6, PT ;  /* 0x000000060b00720b */ /* 0x000fc60003f2e200 */
[----:B------:R-:W-:Y:S01]  /*0300*/  FFMA R13, R13, -R15, R6 ;  /* 0x8000000f0d0d7223 */ /* 0x000fe20000000006 */
[----:B-----5:R-:W-:-:S03]  /*0310*/  FADD R20, R5, -R20 ;  /* 0x8000001405147221 */ /* 0x020fc60000000000 */
[----:B------:R-:W-:Y:S01]  /*0320*/  FADD R15, R13, -|R22| ;  /* 0xc00000160d0f7221 */ /* 0x000fe20000000000 */
[CC--:B------:R-:W-:Y:S01]  /*0330*/  FSET.BF.LT.AND R24, |R22|.reuse, R13.reuse, PT ;  /* 0x0000000d1618720a */ /* 0x0c0fe20003801200 */
[----:B----4-:R-:W-:Y:S01]  /*0340*/  FADD R18, R5, -R18 ;  /* 0x8000001205127221 */ /* 0x010fe20000000000 */
[----:B------:R-:W-:-:S03]  /*0350*/  FSETP.GEU.AND P2, PT, |R22|, R13, PT ;  /* 0x0000000d1600720b */ /* 0x000fc60003f4e200 */
[----:B------:R-:W-:Y:S01]  /*0360*/  FFMA R15, R24, -R15, R13 ;  /* 0x8000000f180f7223 */ /* 0x000fe2000000000d */
[----:B------:R-:W-:Y:S01]  /*0370*/  FADD R24, R5, -R26 ;  /* 0x8000001a05187221 */ /* 0x000fe20000000000 */
[----:B------:R-:W-:-:S03]  /*0380*/  @!P1 VIADD R4, R14, 0x1 ;  /* 0x000000010e049836 */ /* 0x000fc60000000000 */
[----:B------:R-:W-:Y:S01]  /*0390*/  FADD R17, R15, -|R24| ;  /* 0xc00000180f117221 */ /* 0x000fe20000000000 */
[CC--:B------:R-:W-:Y:S02]  /*03a0*/  FSET.BF.LT.AND R26, |R24|.reuse, R15.reuse, PT ;  /* 0x0000000f181a720a */ /* 0x0c0fe40003801200 */
[----:B------:R-:W-:Y:S01]  /*03b0*/  FSETP.GEU.AND P3, PT, |R24|, R15, PT ;  /* 0x0000000f1800720b */ /* 0x000fe20003f6e200 */
[----:B------:R-:W-:Y:S01]  /*03c0*/  FADD R10, R5, -R10 ;  /* 0x8000000a050a7221 */ /* 0x000fe20000000000 */
[----:B------:R-:W-:Y:S01]  /*03d0*/  @!P2 IADD3 R4, PT, PT, R14, 0x2, RZ ;  /* 0x000000020e04a810 */ /* 0x000fe20007ffe0ff */
[----:B------:R-:W-:-:S04]  /*03e0*/  FFMA R17, R26, -R17, R15 ;  /* 0x800000111a117223 */ /* 0x000fc8000000000f */
[----:B------:R-:W-:Y:S01]  /*03f0*/  FADD R19, R17, -|R20| ;  /* 0xc000001411137221 */ /* 0x000fe20000000000 */
[CC--:B------:R-:W-:Y:S02]  /*0400*/  FSET.BF.LT.AND R26, |R20|.reuse, R17.reuse, PT ;  /* 0x00000011141a720a */ /* 0x0c0fe40003801200 */
[----:B------:R-:W-:-:S03]  /*0410*/  FSETP.GEU.AND P0, PT, |R20|, R17, PT ;  /* 0x000000111400720b */ /* 0x000fc60003f0e200 */
[----:B------:R-:W-:Y:S01]  /*0420*/  FFMA R19, R26, -R19, R17 ;  /* 0x800000131a137223 */ /* 0x000fe20000000011 */
[----:B------:R-:W-:-:S03]  /*0430*/  @!P3 VIADD R4, R14, 0x3 ;  /* 0x000000030e04b836 */ /* 0x000fc60000000000 */
[----:B------:R-:W-:Y:S01]  /*0440*/  FADD R11, R19, -|R18| ;  /* 0xc0000012130b7221 */ /* 0x000fe20000000000 */
[CC--:B------:R-:W-:Y:S02]  /*0450*/  FSET.BF.LT.AND R6, |R18|.reuse, R19.reuse, PT ;  /* 0x000000131206720a */ /* 0x0c0fe40003801200 */
[----:B------:R-:W-:-:S03]  /*0460*/  FSETP.GEU.AND P1, PT, |R18|, R19, PT ;  /* 0x000000131200720b */ /* 0x000fc60003f2e200 */
[----:B------:R-:W-:Y:S01]  /*0470*/  FFMA R6, R6, -R11, R19 ;  /* 0x8000000b06067223 */ /* 0x000fe20000000013 */
[----:B------:R-:W-:Y:S01]  /*0480*/  FADD R11, R5, -R12 ;  /* 0x8000000c050b7221 */ /* 0x000fe20000000000 */
[----:B------:R-:W-:-:S03]  /*0490*/  @!P0 IADD3 R4, PT, PT, R14, 0x4, RZ ;  /* 0x000000040e048810 */ /* 0x000fc60007ffe0ff */
[----:B------:R-:W-:Y:S01]  /*04a0*/  FADD R12, R6, -|R11| ;  /* 0xc000000b060c7221 */ /* 0x000fe20000000000 */
[CC--:B------:R-:W-:Y:S02]  /*04b0*/  FSET.BF.LT.AND R13, |R11|.reuse, R6.reuse, PT ;  /* 0x000000060b0d720a */ /* 0x0c0fe40003801200 */
[----:B------:R-:W-:Y:S02]  /*04c0*/  FSETP.GEU.AND P2, PT, |R11|, R6, PT ;  /* 0x000000060b00720b */ /* 0x000fe40003f4e200 */
[----:B------:R-:W-:Y:S02]  /*04d0*/  @!P1 VIADD R4, R14, 0x5 ;  /* 0x000000050e049836 */ /* 0x000fe40000000000 */
[----:B------:R-:W-:Y:S01]  /*04e0*/  FFMA R12, R13, -R12, R6 ;  /* 0x8000000c0d0c7223 */ /* 0x000fe20000000006 */
[----:B------:R-:W-:-:S05]  /*04f0*/  FADD R13, R5, -R16 ;  /* 0x80000010050d7221 */ /* 0x000fca0000000000 */
[CC--:B------:R-:W-:Y:S02]  /*0500*/  FSETP.GEU.AND P0, PT, |R13|.reuse, R12.reuse, PT ;  /* 0x0000000c0d00720b */ /* 0x0c0fe40003f0e200 */
[----:B------:R-:W-:Y:S01]  /*0510*/  FSET.BF.LT.AND R11, |R13|, R12, PT ;  /* 0x0000000c0d0b720a */ /* 0x000fe20003801200 */
[----:B------:R-:W-:Y:S01]  /*0520*/  FADD R13, R12, -|R13| ;  /* 0xc000000d0c0d7221 */ /* 0x000fe20000000000 */
[----:B------:R-:W-:Y:S02]  /*0530*/  @!P2 IADD3 R4, PT, PT, R14, 0x6, RZ ;  /* 0x000000060e04a810 */ /* 0x000fe40007ffe0ff */
[----:B------:R-:W-:Y:S01]  /*0540*/  IADD3 R2, P2, PT, R2, 0x20, RZ ;  /* 0x0000002002027810 */ /* 0x000fe20007f5e0ff */
[----:B------:R-:W-:-:S04]  /*0550*/  FFMA R11, R11, -R13, R12 ;  /* 0x8000000d0b0b7223 */ /* 0x000fc8000000000c */
[----:B------:R-:W-:Y:S01]  /*0560*/  IMAD.X R3, RZ, RZ, R3, P2 ;  /* 0x000000ffff037224 */ /* 0x000fe200010e0603 */
[-C--:B------:R-:W-:Y:S01]  /*0570*/  FSET.BF.LT.AND R6, |R10|, R11.reuse, PT ;  /* 0x0000000b0a06720a */ /* 0x080fe20003801200 */
[C---:B------:R-:W-:Y:S01]  /*0580*/  @!P0 VIADD R4, R14.reuse, 0x7 ;  /* 0x000000070e048836 */ /* 0x040fe20000000000 */
[----:B------:R-:W-:Y:S02]  /*0590*/  IADD3 R14, PT, PT, R14, 0x8, RZ ;  /* 0x000000080e0e7810 */ /* 0x000fe40007ffe0ff */
[----:B------:R-:W-:Y:S01]  /*05a0*/  FSETP.GEU.AND P0, PT, |R10|, R11, PT ;  /* 0x0000000b0a00720b */ /* 0x000fe20003f0e200 */
[----:B------:R-:W-:Y:S01]  /*05b0*/  FADD R10, R11, -|R10| ;  /* 0xc000000a0b0a7221 */ /* 0x000fe20000000000 */
[C---:B------:R-:W-:Y:S02]  /*05c0*/  ISETP.NE.AND P1, PT, R14.reuse, R9, PT ;  /* 0x000000090e00720c */ /* 0x040fe40003f25270 */
[----:B------:R-:W-:Y:S01]  /*05d0*/  SEL R4, R14, R4, !P0 ;  /* 0x000000040e047207 */ /* 0x000fe20004000000 */
[----:B------:R-:W-:-:S10]  /*05e0*/  FFMA R6, R6, -R10, R11 ;  /* 0x8000000a06067223 */ /* 0x000fd4000000000b */
[----:B------:R-:W-:Y:S05]  /*05f0*/  @P1 BRA `(.L_x_9) ;  /* 0xfffffffc000c1947 */ /* 0x000fea000383ffff */
[----:B------:R-:W-:-:S07]  /*0600*/  IADD3 R3, PT, PT, R14, 0x1, RZ ;  /* 0x000000010e037810 */ /* 0x000fce0007ffe0ff */
.L_x_8:
[----:B------:R-:W-:-:S13]  /*0610*/  ISETP.NE.AND P0, PT, R8, RZ, PT ;  /* 0x000000ff0800720c */ /* 0x000fda0003f05270 */
[----:B------:R-:W-:Y:S05]  /*0620*/  @!P0 BRA `(.L_x_7) ;  /* 0x0000000000fc8947 */ /* 0x000fea0003800000 */
[----:B------:R-:W-:Y:S02]  /*0630*/  ISETP.GE.U32.AND P1, PT, R8, 0x4, PT ;  /* 0x000000040800780c */ /* 0x000fe40003f26070 */
[----:B------:R-:W-:-:S04]  /*0640*/  LOP3.LUT R16, R7, 0x3, RZ, 0xc0, !PT ;  /* 0x0000000307107812 */ /* 0x000fc800078ec0ff */
[----:B------:R-:W-:-:S07]  /*0650*/  ISETP.NE.AND P0, PT, R16, RZ, PT ;  /* 0x000000ff1000720c */ /* 0x000fce0003f05270 */
[----:B------:R-:W-:Y:S06]  /*0660*/  @!P1 BRA `(.L_x_10) ;  /* 0x00000000007c9947 */ /* 0x000fec0003800000 */
[----:B------:R-:W0:Y:S02]  /*0670*/  LDC.64 R8, c[0x0][0x390] ;  /* 0x0000e400ff087b82 */ /* 0x000e240000000a00 */
[----:B0-----:R-:W-:-:S05]  /*0680*/  IMAD.WIDE.U32 R8, R3, 0x4, R8 ;  /* 0x0000000403087825 */ /* 0x001fca00078e0008 */
[----:B------:R-:W2:Y:S04]  /*0690*/  LDG.E R2, desc[UR6][R8.64] ;  /* 0x0000000608027981 */ /* 0x000ea8000c1e1900 */
[----:B------:R-:W3:Y:S04]  /*06a0*/  LDG.E R10, desc[UR6][R8.64+0x4] ;  /* 0x00000406080a7981 */ /* 0x000ee8000c1e1900 */
[----:B------:R-:W4:Y:S04]  /*06b0*/  LDG.E R12, desc[UR6][R8.64+0x8] ;  /* 0x00000806080c7981 */ /* 0x000f28000c1e1900 */
[----:B------:R-:W5:Y:S01]  /*06c0*/  LDG.E R14, desc[UR6][R8.64+0xc] ;  /* 0x00000c06080e7981 */ /* 0x000f62000c1e1900 */
[----:B--2---:R-:W-:-:S04]  /*06d0*/  FADD R11, R5, -R2 ;  /* 0x80000002050b7221 */ /* 0x004fc80000000000 */
[----:B------:R-:W-:Y:S01]  /*06e0*/  FADD R2, R6, -|R11| ;  /* 0xc000000b06027221 */ /* 0x000fe20000000000 */
[CC--:B------:R-:W-:Y:S02]  /*06f0*/  FSET.BF.LT.AND R13, |R11|.reuse, R6.reuse, PT ;  /* 0x000000060b0d720a */ /* 0x0c0fe40003801200 */
[----:B------:R-:W-:Y:S01]  /*0700*/  FSETP.GEU.AND P1, PT, |R11|, R6, PT ;  /* 0x000000060b00720b */ /* 0x000fe20003f2e200 */
[----:B----4-:R-:W-:Y:S02]  /*0710*/  FADD R17, R5, -R12 ;  /* 0x8000000c05117221 */ /* 0x010fe40000000000 */
[----:B------:R-:W-:Y:S01]  /*0720*/  FFMA R2, R13, -R2, R6 ;  /* 0x800000020d027223 */ /* 0x000fe20000000006 */
[C---:B---3--:R-:W-:Y:S01]  /*0730*/  FADD R13, R5.reuse, -R10 ;  /* 0x8000000a050d7221 */ /* 0x048fe20000000000 */
[----:B-----5:R-:W-:Y:S01]  /*0740*/  FADD R9, R5, -R14 ;  /* 0x8000000e05097221 */ /* 0x020fe20000000000 */
[----:B------:R-:W-:Y:S02]  /*0750*/  SEL R4, R3, R4, !P1 ;  /* 0x0000000403047207 */ /* 0x000fe40004800000 */
[----:B------:R-:W-:Y:S01]  /*0760*/  FADD R10, R2, -|R13| ;  /* 0xc000000d020a7221 */ /* 0x000fe20000000000 */
[----:B------:R-:W-:-:S02]  /*0770*/  FSET.BF.LT.AND R15, |R13|, R2, PT ;  /* 0x000000020d0f720a */ /* 0x000fc40003801200 */
[----:B------:R-:W-:-:S03]  /*0780*/  FSETP.GEU.AND P2, PT, |R13|, R2, PT ;  /* 0x000000020d00720b */ /* 0x000fc60003f4e200 */
[----:B------:R-:W-:-:S04]  /*0790*/  FFMA R10, R15, -R10, R2 ;  /* 0x8000000a0f0a7223 */ /* 0x000fc80000000002 */
[----:B------:R-:W-:Y:S01]  /*07a0*/  FADD R8, R10, -|R17| ;  /* 0xc00000110a087221 */ /* 0x000fe20000000000 */
[CC--:B------:R-:W-:Y:S02]  /*07b0*/  FSET.BF.LT.AND R15, |R17|.reuse, R10.reuse, PT ;  /* 0x0000000a110f720a */ /* 0x0c0fe40003801200 */
[----:B------:R-:W-:-:S03]  /*07c0*/  FSETP.GEU.AND P3, PT, |R17|, R10, PT ;  /* 0x0000000a1100720b */ /* 0x000fc60003f6e200 */
[----:B------:R-:W-:Y:S01]  /*07d0*/  FFMA R8, R15, -R8, R10 ;  /* 0x800000080f087223 */ /* 0x000fe2000000000a */
[----:B------:R-:W-:-:S03]  /*07e0*/  @!P2 IADD3 R4, PT, PT, R3, 0x1, RZ ;  /* 0x000000010304a810 */ /* 0x000fc60007ffe0ff */
[----:B------:R-:W-:Y:S01]  /*07f0*/  FADD R6, R8, -|R9| ;  /* 0xc000000908067221 */ /* 0x000fe20000000000 */
[CC--:B------:R-:W-:Y:S02]  /*0800*/  FSETP.GEU.AND P4, PT, |R9|.reuse, R8.reuse, PT ;  /* 0x000000080900720b */ /* 0x0c0fe40003f8e200 */
[----:B------:R-:W-:-:S03]  /*0810*/  FSET.BF.LT.AND R11, |R9|, R8, PT ;  /* 0x00000008090b720a */ /* 0x000fc60003801200 */
[----:B------:R-:W-:Y:S02]  /*0820*/  @!P3 VIADD R4, R3, 0x2 ;  /* 0x000000020304b836 */ /* 0x000fe40000000000 */
[----:B------:R-:W-:-:S06]  /*0830*/  FFMA R6, R11, -R6, R8 ;  /* 0x800000060b067223 */ /* 0x000fcc0000000008 */
[C---:B------:R-:W-:Y:S02]  /*0840*/  @!P4 IADD3 R4, PT, PT, R3.reuse, 0x3, RZ ;  /* 0x000000030304c810 */ /* 0x040fe40007ffe0ff */
[----:B------:R-:W-:-:S07]  /*0850*/  IADD3 R3, PT, PT, R3, 0x4, RZ ;  /* 0x0000000403037810 */ /* 0x000fce0007ffe0ff */
.L_x_10:
[----:B------:R-:W-:Y:S05]  /*0860*/  @!P0 BRA `(.L_x_7) ;  /* 0x00000000006c8947 */ /* 0x000fea0003800000 */
[----:B------:R-:W-:-:S13]  /*0870*/  ISETP.NE.AND P0, PT, R16, 0x1, PT ;  /* 0x000000011000780c */ /* 0x000fda0003f05270 */
[----:B------:R-:W0:Y:S02]  /*0880*/  @P0 LDC.64 R8, c[0x0][0x390] ;  /* 0x0000e400ff080b82 */ /* 0x000e240000000a00 */
[----:B0-----:R-:W-:-:S05]  /*0890*/  @P0 IMAD.WIDE.U32 R8, R3, 0x4, R8 ;  /* 0x0000000403080825 */ /* 0x001fca00078e0008 */
[----:B------:R-:W2:Y:S04]  /*08a0*/  @P0 LDG.E R2, desc[UR6][R8.64] ;  /* 0x0000000608020981 */ /* 0x000ea8000c1e1900 */
[----:B------:R-:W3:Y:S01]  /*08b0*/  @P0 LDG.E R12, desc[UR6][R8.64+0x4] ;  /* 0x00000406080c0981 */ /* 0x000ee2000c1e1900 */
[----:B------:R-:W-:-:S04]  /*08c0*/  LOP3.LUT R7, R7, 0x1, RZ, 0xc0, !PT ;  /* 0x0000000107077812 */ /* 0x000fc800078ec0ff */
[----:B------:R-:W-:-:S13]  /*08d0*/  ISETP.NE.U32.AND P1, PT, R7, 0x1, PT ;  /* 0x000000010700780c */ /* 0x000fda0003f25070 */
[----:B------:R-:W0:Y:S01]  /*08e0*/  @!P1 LDC.64 R10, c[0x0][0x390] ;  /* 0x0000e400ff0a9b82 */ /* 0x000e220000000a00 */
[----:B--2---:R-:W-:-:S04]  /*08f0*/  @P0 FADD R7, R5, -R2 ;  /* 0x8000000205070221 */ /* 0x004fc80000000000 */
[----:B------:R-:W-:Y:S01]  /*0900*/  @P0 FADD R2, R6, -|R7| ;  /* 0xc000000706020221 */ /* 0x000fe20000000000 */
[-C--:B------:R-:W-:Y:S01]  /*0910*/  @P0 FSET.BF.LT.AND R13, |R7|, R6.reuse, PT ;  /* 0x00000006070d020a */ /* 0x080fe20003801200 */
[----:B---3--:R-:W-:Y:S01]  /*0920*/  @P0 FADD R15, R5, -R12 ;  /* 0x8000000c050f0221 */ /* 0x008fe20000000000 */
[----:B------:R-:W-:-:S03]  /*0930*/  @P0 FSETP.GEU.AND P2, PT, |R7|, R6, PT ;  /* 0x000000060700020b */ /* 0x000fc60003f4e200 */
[----:B------:R-:W-:Y:S01]  /*0940*/  @P0 FFMA R2, R13, -R2, R6 ;  /* 0x800000020d020223 */ /* 0x000fe20000000006 */
[----:B------:R-:W-:-:S04]  /*0950*/  @P0 SEL R12, R3, R4, !P2 ;  /* 0x00000004030c0207 */ /* 0x000fc80005000000 */
[----:B------:R-:W-:-:S13]  /*0960*/  FSETP.GEU.OR P3, PT, |R15|, R2, !P0 ;  /* 0x000000020f00720b */ /* 0x000fda000476e600 */
[C---:B------:R-:W-:Y:S01]  /*0970*/  @!P3 VIADD R12, R3.reuse, 0x1 ;  /* 0x00000001030cb836 */ /* 0x040fe20000000000 */
[----:B------:R-:W-:-:S05]  /*0980*/  @P0 IADD3 R3, PT, PT, R3, 0x2, RZ ;  /* 0x0000000203030810 */ /* 0x000fca0007ffe0ff */
[----:B0-----:R-:W-:-:S06]  /*0990*/  @!P1 IMAD.WIDE.U32 R8, R3, 0x4, R10 ;  /* 0x0000000403089825 */ /* 0x001fcc00078e000a */
[----:B------:R-:W2:Y:S01]  /*09a0*/  @!P1 LDG.E R8, desc[UR6][R8.64] ;  /* 0x0000000608089981 */ /* 0x000ea2000c1e1900 */
[----:B------:R-:W-:Y:S01]  /*09b0*/  @P0 FSET.BF.LT.AND R7, |R15|, R2, PT ;  /* 0x000000020f07020a */ /* 0x000fe20003801200 */
[----:B------:R-:W-:Y:S01]  /*09c0*/  @P0 FADD R15, R2, -|R15| ;  /* 0xc000000f020f0221 */ /* 0x000fe20000000000 */
[----:B------:R-:W-:-:S03]  /*09d0*/  @P0 MOV R4, R12 ;  /* 0x0000000c00040202 */ /* 0x000fc60000000f00 */
[----:B------:R-:W-:Y:S01]  /*09e0*/  @P0 FFMA R6, R7, -R15, R2 ;  /* 0x8000000f07060223 */ /* 0x000fe20000000002 */
[----:B--2---:R-:W-:-:S05]  /*09f0*/  @!P1 FADD R5, R5, -R8 ;  /* 0x8000000805059221 */ /* 0x004fca0000000000 */
[----:B------:R-:W-:-:S04]  /*0a00*/  @!P1 FSETP.GEU.AND P2, PT, |R5|, R6, PT ;  /* 0x000000060500920b */ /* 0x000fc80003f4e200 */
[----:B------:R-:W-:-:S09]  /*0a10*/  @!P1 SEL R4, R3, R4, !P2 ;  /* 0x0000000403049207 */ /* 0x000fd20005000000 */
.L_x_7:
[----:B------:R-:W0:Y:S02]  /*0a20*/  LDC.64 R2, c[0x0][0x3a0] ;  /* 0x0000e800ff027b82 */ /* 0x000e240000000a00 */
[----:B0-----:R-:W-:-:S05]  /*0a30*/  IMAD.WIDE R2, R0, 0x4, R2 ;  /* 0x0000000400027825 */ /* 0x001fca00078e0202 */
[----:B------:R-:W-:Y:S01]  /*0a40*/  STG.E desc[UR6][R2.64], R4 ;  /* 0x0000000402007986 */ /* 0x000fe2000c101906 */
[----:B------:R-:W-:Y:S05]  /*0a50*/  EXIT ;  /* 0x000000000000794d */ /* 0x000fea0003800000 */
.L_x_11:
        /* <DEDUP_REMOVED lines=10> */
.L_x_13:


//--------------------- .nv.shared.reserved.0     --------------------------
	.section	.nv.shared.reserved.0,"aw",@nobits
	.weak		__nv_reservedSMEM_offset_0_alias
	.size		__nv_reservedSMEM_offset_0_alias, 0, 64
	.other		__nv_reservedSMEM_offset_0_alias,@"STO_CUDA_RESERVED_SHARED STV_DEFAULT"
__nv_reservedSMEM_offset_0_alias:
	.zero		0
	.zero		64


//--------------------- .nv.constant0._Z11groupKernelPdjS_jPj --------------------------
	.section	.nv.constant0._Z11groupKernelPdjS_jPj,"a",@progbits
	.sectionflags	@""
	.align	4
.nv.constant0._Z11groupKernelPdjS_jPj:
	.zero		936


//--------------------- .nv.constant0._Z11groupKernelPfjS_jPj --------------------------
	.section	.nv.constant0._Z11groupKernelPfjS_jPj,"a",@progbits
	.sectionflags	@""
	.align	4
.nv.constant0._Z11groupKernelPfjS_jPj:
	.zero		936


//--------------------- SYMBOLS --------------------------

	.type		.nv.reservedSmem.offset0,@object
	.size		.nv.reservedSmem.offset0,0x4
